	.target	sm_100a

	.elftype	@"ET_EXEC"


//--------------------- .note.nv.tkinfo           --------------------------
	.section	.note.nv.tkinfo,"",@"SHT_NOTE"
	.sectionflags	@"SHF_NOTE_NV_TKINFO"
	.tkinfo
        /*0018*/ 	.word	0x00000002
        /*0030*/ 	.string	""
        /*0030*/ 	.string	"ptxas"
        /*0030*/ 	.string	"Cuda compilation tools, release 13.0, V13.0.88"
        /*0030*/ 	.string	"Build cuda_13.0.r13.0/compiler.36424714_0"
        /*0030*/ 	.string	"-arch sm_100a -m 64 "



//--------------------- .note.nv.cuinfo           --------------------------
	.section	.note.nv.cuinfo,"",@"SHT_NOTE"
	.sectionflags	@"SHF_NOTE_NV_CUINFO"
        /*0018*/ 	.short	0x0002
        /*001a*/ 	.short	0x0064
        /*001c*/ 	.short	0x0082
	.zero		2


//--------------------- .nv.info                  --------------------------
	.section	.nv.info,"",@"SHT_CUDA_INFO"
	.align	4


	//----- nvinfo : EIATTR_REGCOUNT
	.align		4
        /*0000*/ 	.byte	0x04, 0x2f
        /*0002*/ 	.short	(.L_19 - .L_18)
	.align		4
.L_18:
        /*0004*/ 	.word	index@(_ZN7cutlass13device_kernelINS_4conv6kernel13ConvUniversalINS1_16ConvProblemShapeILNS1_8OperatorE1ELi2EEENS1_10collective14CollectiveConvINS1_47MainloopSm100TmaUmmaWarpSpecializedImplicitGemmILS5_1ELi9ELi2ELi1ELi2EN4cute5tupleIJNSA_1CILi2EEENSC_ILi1EEESE_EEEEENSB_IJNSC_ILi256EEENSC_ILi64EEENSB_IJNSC_ILi32EEEEEEEEENS_10tfloat32_tESM_NSA_8TiledMMAINSA_8MMA_AtomIJNSA_23SM100_MMA_TF32_2x1SM_SSISM_SM_fLi256ELi64ELNSA_4UMMA5MajorE0ELSR_1ELNSQ_7ScaleInE0ELSS_0EEEEEENSA_6LayoutINSB_IJSE_SE_SE_EEENSB_IJNSC_ILi0EEESX_SX_EEEEENSB_IJNSA_10UnderscoreES10_S10_EEEEENS7_6detail27Sm100ImplicitGemmTileTraitsINSA_25SM100_TMA_2SM_LOAD_IM2COLENSA_14ComposedLayoutINSA_7SwizzleILi3ELi4ELi3EEENSA_18smem_ptr_flag_bitsILi32EEENSV_INSB_IJNSC_ILi8EEESJ_EEENSB_IJSJ_SE_EEEEEEEvEENS14_INSA_18SM100_TMA_2SM_LOADENS16_INS17_ILi2ELi5ELi2EEES1A_NSV_INSB_IJSJ_NSC_ILi4EEEEEENSB_IJSE_SJ_EEEEEEEvEEEENS_8epilogue10collective18CollectiveEpilogueINS1Q_23Sm100TmaWarpSpecializedILi4ELi2ELi16ELb1ELb0EEEJNSB_IJNSC_ILi128EEESI_SK_EEENSB_IJNSV_IS1V_SE_EENSV_INSC_ILi16EEESE_EEEEESM_NSB_IJNSB_IJlllEEESE_SX_EEESM_S22_NS1Q_6fusion15FusionCallbacksIS1U_NS23_17LinearCombinationISM_fSM_fLNS_15FloatRoundStyleE2EEES1W_S20_JEEENSA_5SM1004TMEM4LOAD26SM100_TMEM_LOAD_32dp32b16xENSA_20SM90_TMA_LOAD_IM2COLENS16_INS17_ILi2ELi4ELi3EEES1A_NSV_INSB_IJS1B_S1Y_EEENSB_IJS1Y_SE_EEEEEEENSA_39AutoVectorizingCopyWithAssumedAlignmentILi128EEENSA_21SM90_TMA_STORE_IM2COLES2I_S2K_S2K_EEEvvEEEEvNT_6ParamsE)
        /*0008*/ 	.word	0x00000060


	//----- nvinfo : EIATTR_FRAME_SIZE
	.align		4
.L_19:
        /*000c*/ 	.byte	0x04, 0x11
        /*000e*/ 	.short	(.L_21 - .L_20)
	.align		4
.L_20:
        /*0010*/ 	.word	index@($__internal_2_$__cuda_sm10x_tcgen05_guardrail_trap_unallocated_columns_being_dealloced)
        /*0014*/ 	.word	0x00000008


	//----- nvinfo : EIATTR_FRAME_SIZE
	.align		4
.L_21:
        /*0018*/ 	.byte	0x04, 0x11
        /*001a*/ 	.short	(.L_23 - .L_22)
	.align		4
.L_22:
        /*001c*/ 	.word	index@($__internal_1_$__cuda_sm10x_tcgen05_guardrail_trap_phase_invalid_during_alloc)
        /*0020*/ 	.word	0x00000008


	//----- nvinfo : EIATTR_FRAME_SIZE
	.align		4
.L_23:
        /*0024*/ 	.byte	0x04, 0x11
        /*0026*/ 	.short	(.L_25 - .L_24)
	.align		4
.L_24:
        /*0028*/ 	.word	index@($__internal_0_$__cuda_sm10x_tcgen05_guardrail_trap_col_being_dealloced_not_returned_by_alloc)
        /*002c*/ 	.word	0x00000008


	//----- nvinfo : EIATTR_FRAME_SIZE
	.align		4
.L_25:
        /*0030*/ 	.byte	0x04, 0x11
        /*0032*/ 	.short	(.L_27 - .L_26)
	.align		4
.L_26:
        /*0034*/ 	.word	index@(_ZN7cutlass13device_kernelINS_4conv6kernel13ConvUniversalINS1_16ConvProblemShapeILNS1_8OperatorE1ELi2EEENS1_10collective14CollectiveConvINS1_47MainloopSm100TmaUmmaWarpSpecializedImplicitGemmILS5_1ELi9ELi2ELi1ELi2EN4cute5tupleIJNSA_1CILi2EEENSC_ILi1EEESE_EEEEENSB_IJNSC_ILi256EEENSC_ILi64EEENSB_IJNSC_ILi32EEEEEEEEENS_10tfloat32_tESM_NSA_8TiledMMAINSA_8MMA_AtomIJNSA_23SM100_MMA_TF32_2x1SM_SSISM_SM_fLi256ELi64ELNSA_4UMMA5MajorE0ELSR_1ELNSQ_7ScaleInE0ELSS_0EEEEEENSA_6LayoutINSB_IJSE_SE_SE_EEENSB_IJNSC_ILi0EEESX_SX_EEEEENSB_IJNSA_10UnderscoreES10_S10_EEEEENS7_6detail27Sm100ImplicitGemmTileTraitsINSA_25SM100_TMA_2SM_LOAD_IM2COLENSA_14ComposedLayoutINSA_7SwizzleILi3ELi4ELi3EEENSA_18smem_ptr_flag_bitsILi32EEENSV_INSB_IJNSC_ILi8EEESJ_EEENSB_IJSJ_SE_EEEEEEEvEENS14_INSA_18SM100_TMA_2SM_LOADENS16_INS17_ILi2ELi5ELi2EEES1A_NSV_INSB_IJSJ_NSC_ILi4EEEEEENSB_IJSE_SJ_EEEEEEEvEEEENS_8epilogue10collective18CollectiveEpilogueINS1Q_23Sm100TmaWarpSpecializedILi4ELi2ELi16ELb1ELb0EEEJNSB_IJNSC_ILi128EEESI_SK_EEENSB_IJNSV_IS1V_SE_EENSV_INSC_ILi16EEESE_EEEEESM_NSB_IJNSB_IJlllEEESE_SX_EEESM_S22_NS1Q_6fusion15FusionCallbacksIS1U_NS23_17LinearCombinationISM_fSM_fLNS_15FloatRoundStyleE2EEES1W_S20_JEEENSA_5SM1004TMEM4LOAD26SM100_TMEM_LOAD_32dp32b16xENSA_20SM90_TMA_LOAD_IM2COLENS16_INS17_ILi2ELi4ELi3EEES1A_NSV_INSB_IJS1B_S1Y_EEENSB_IJS1Y_SE_EEEEEEENSA_39AutoVectorizingCopyWithAssumedAlignmentILi128EEENSA_21SM90_TMA_STORE_IM2COLES2I_S2K_S2K_EEEvvEEEEvNT_6ParamsE)
        /*0038*/ 	.word	0x00000008


	//----- nvinfo : EIATTR_MIN_STACK_SIZE
	.align		4
.L_27:
        /*003c*/ 	.byte	0x04, 0x12
        /*003e*/ 	.short	(.L_29 - .L_28)
	.align		4
.L_28:
        /*0040*/ 	.word	index@(_ZN7cutlass13device_kernelINS_4conv6kernel13ConvUniversalINS1_16ConvProblemShapeILNS1_8OperatorE1ELi2EEENS1_10collective14CollectiveConvINS1_47MainloopSm100TmaUmmaWarpSpecializedImplicitGemmILS5_1ELi9ELi2ELi1ELi2EN4cute5tupleIJNSA_1CILi2EEENSC_ILi1EEESE_EEEEENSB_IJNSC_ILi256EEENSC_ILi64EEENSB_IJNSC_ILi32EEEEEEEEENS_10tfloat32_tESM_NSA_8TiledMMAINSA_8MMA_AtomIJNSA_23SM100_MMA_TF32_2x1SM_SSISM_SM_fLi256ELi64ELNSA_4UMMA5MajorE0ELSR_1ELNSQ_7ScaleInE0ELSS_0EEEEEENSA_6LayoutINSB_IJSE_SE_SE_EEENSB_IJNSC_ILi0EEESX_SX_EEEEENSB_IJNSA_10UnderscoreES10_S10_EEEEENS7_6detail27Sm100ImplicitGemmTileTraitsINSA_25SM100_TMA_2SM_LOAD_IM2COLENSA_14ComposedLayoutINSA_7SwizzleILi3ELi4ELi3EEENSA_18smem_ptr_flag_bitsILi32EEENSV_INSB_IJNSC_ILi8EEESJ_EEENSB_IJSJ_SE_EEEEEEEvEENS14_INSA_18SM100_TMA_2SM_LOADENS16_INS17_ILi2ELi5ELi2EEES1A_NSV_INSB_IJSJ_NSC_ILi4EEEEEENSB_IJSE_SJ_EEEEEEEvEEEENS_8epilogue10collective18CollectiveEpilogueINS1Q_23Sm100TmaWarpSpecializedILi4ELi2ELi16ELb1ELb0EEEJNSB_IJNSC_ILi128EEESI_SK_EEENSB_IJNSV_IS1V_SE_EENSV_INSC_ILi16EEESE_EEEEESM_NSB_IJNSB_IJlllEEESE_SX_EEESM_S22_NS1Q_6fusion15FusionCallbacksIS1U_NS23_17LinearCombinationISM_fSM_fLNS_15FloatRoundStyleE2EEES1W_S20_JEEENSA_5SM1004TMEM4LOAD26SM100_TMEM_LOAD_32dp32b16xENSA_20SM90_TMA_LOAD_IM2COLENS16_INS17_ILi2ELi4ELi3EEES1A_NSV_INSB_IJS1B_S1Y_EEENSB_IJS1Y_SE_EEEEEEENSA_39AutoVectorizingCopyWithAssumedAlignmentILi128EEENSA_21SM90_TMA_STORE_IM2COLES2I_S2K_S2K_EEEvvEEEEvNT_6ParamsE)
        /*0044*/ 	.word	0x00000008
.L_29:


//--------------------- .nv.compat                --------------------------
	.section	.nv.compat,"",@"SHT_CUDA_COMPAT_INFO"
	.align	4
        /*0000*/ 	.byte	0x02, 0x09, 0x01, 0x00, 0x02, 0x02, 0x02, 0x00, 0x02, 0x05, 0x05, 0x00, 0x03, 0x07, 0x01, 0x01
        /*0010*/ 	.byte	0x02, 0x03, 0x01, 0x00, 0x02, 0x06, 0x01, 0x00, 0x04, 0x0b, 0x08, 0x00, 0x09, 0x00, 0x00, 0x00
        /*0020*/ 	.byte	0x00, 0x00, 0x00, 0x00


//--------------------- .nv.info._ZN7cutlass13device_kernelINS_4conv6kernel13ConvUniversalINS1_16ConvProblemShapeILNS1_8OperatorE1ELi2EEENS1_10collective14CollectiveConvINS1_47MainloopSm100TmaUmmaWarpSpecializedImplicitGemmILS5_1ELi9ELi2ELi1ELi2EN4cute5tupleIJNSA_1CILi2EEENSC_ILi1EEESE_EEEEENSB_IJNSC_ILi256EEENSC_ILi64EEENSB_IJNSC_ILi32EEEEEEEEENS_10tfloat32_tESM_NSA_8TiledMMAINSA_8MMA_AtomIJNSA_23SM100_MMA_TF32_2x1SM_SSISM_SM_fLi256ELi64ELNSA_4UMMA5MajorE0ELSR_1ELNSQ_7ScaleInE0ELSS_0EEEEEENSA_6LayoutINSB_IJSE_SE_SE_EEENSB_IJNSC_ILi0EEESX_SX_EEEEENSB_IJNSA_10UnderscoreES10_S10_EEEEENS7_6detail27Sm100ImplicitGemmTileTraitsINSA_25SM100_TMA_2SM_LOAD_IM2COLENSA_14ComposedLayoutINSA_7SwizzleILi3ELi4ELi3EEENSA_18smem_ptr_flag_bitsILi32EEENSV_INSB_IJNSC_ILi8EEESJ_EEENSB_IJSJ_SE_EEEEEEEvEENS14_INSA_18SM100_TMA_2SM_LOADENS16_INS17_ILi2ELi5ELi2EEES1A_NSV_INSB_IJSJ_NSC_ILi4EEEEEENSB_IJSE_SJ_EEEEEEEvEEEENS_8epilogue10collective18CollectiveEpilogueINS1Q_23Sm100TmaWarpSpecializedILi4ELi2ELi16ELb1ELb0EEEJNSB_IJNSC_ILi128EEESI_SK_EEENSB_IJNSV_IS1V_SE_EENSV_INSC_ILi16EEESE_EEEEESM_NSB_IJNSB_IJlllEEESE_SX_EEESM_S22_NS1Q_6fusion15FusionCallbacksIS1U_NS23_17LinearCombinationISM_fSM_fLNS_15FloatRoundStyleE2EEES1W_S20_JEEENSA_5SM1004TMEM4LOAD26SM100_TMEM_LOAD_32dp32b16xENSA_20SM90_TMA_LOAD_IM2COLENS16_INS17_ILi2ELi4ELi3EEES1A_NSV_INSB_IJS1B_S1Y_EEENSB_IJS1Y_SE_EEEEEEENSA_39AutoVectorizingCopyWithAssumedAlignmentILi128EEENSA_21SM90_TMA_STORE_IM2COLES2I_S2K_S2K_EEEvvEEEEvNT_6ParamsE --------------------------
	.section	.nv.info._ZN7cutlass13device_kernelINS_4conv6kernel13ConvUniversalINS1_16ConvProblemShapeILNS1_8OperatorE1ELi2EEENS1_10collective14CollectiveConvINS1_47MainloopSm100TmaUmmaWarpSpecializedImplicitGemmILS5_1ELi9ELi2ELi1ELi2EN4cute5tupleIJNSA_1CILi2EEENSC_ILi1EEESE_EEEEENSB_IJNSC_ILi256EEENSC_ILi64EEENSB_IJNSC_ILi32EEEEEEEEENS_10tfloat32_tESM_NSA_8TiledMMAINSA_8MMA_AtomIJNSA_23SM100_MMA_TF32_2x1SM_SSISM_SM_fLi256ELi64ELNSA_4UMMA5MajorE0ELSR_1ELNSQ_7ScaleInE0ELSS_0EEEEEENSA_6LayoutINSB_IJSE_SE_SE_EEENSB_IJNSC_ILi0EEESX_SX_EEEEENSB_IJNSA_10UnderscoreES10_S10_EEEEENS7_6detail27Sm100ImplicitGemmTileTraitsINSA_25SM100_TMA_2SM_LOAD_IM2COLENSA_14ComposedLayoutINSA_7SwizzleILi3ELi4ELi3EEENSA_18smem_ptr_flag_bitsILi32EEENSV_INSB_IJNSC_ILi8EEESJ_EEENSB_IJSJ_SE_EEEEEEEvEENS14_INSA_18SM100_TMA_2SM_LOADENS16_INS17_ILi2ELi5ELi2EEES1A_NSV_INSB_IJSJ_NSC_ILi4EEEEEENSB_IJSE_SJ_EEEEEEEvEEEENS_8epilogue10collective18CollectiveEpilogueINS1Q_23Sm100TmaWarpSpecializedILi4ELi2ELi16ELb1ELb0EEEJNSB_IJNSC_ILi128EEESI_SK_EEENSB_IJNSV_IS1V_SE_EENSV_INSC_ILi16EEESE_EEEEESM_NSB_IJNSB_IJlllEEESE_SX_EEESM_S22_NS1Q_6fusion15FusionCallbacksIS1U_NS23_17LinearCombinationISM_fSM_fLNS_15FloatRoundStyleE2EEES1W_S20_JEEENSA_5SM1004TMEM4LOAD26SM100_TMEM_LOAD_32dp32b16xENSA_20SM90_TMA_LOAD_IM2COLENS16_INS17_ILi2ELi4ELi3EEES1A_NSV_INSB_IJS1B_S1Y_EEENSB_IJS1Y_SE_EEEEEEENSA_39AutoVectorizingCopyWithAssumedAlignmentILi128EEENSA_21SM90_TMA_STORE_IM2COLES2I_S2K_S2K_EEEvvEEEEvNT_6ParamsE,"",@"SHT_CUDA_INFO"
	.sectionflags	@""
	.align	4


	//----- nvinfo : EIATTR_CUDA_API_VERSION
	.align		4
        /*0000*/ 	.byte	0x04, 0x37
        /*0002*/ 	.short	(.L_31 - .L_30)
.L_30:
        /*0004*/ 	.word	0x00000082


	//----- nvinfo : EIATTR_KPARAM_INFO
	.align		4
.L_31:
        /*0008*/ 	.byte	0x04, 0x17
        /*000a*/ 	.short	(.L_33 - .L_32)
.L_32:
        /*000c*/ 	.word	0x00000000
        /*0010*/ 	.short	0x0000
        /*0012*/ 	.short	0x0000
        /*0014*/ 	.byte	0x00, 0xf0, 0x01, 0x20


	//----- nvinfo : EIATTR_AT_ENTRY_FRAGMENTS
	.align		4
.L_33:
        /*0018*/ 	.byte	0x04, 0x4f
        /*001a*/ 	.short	(.L_35 - .L_34)


	//   ....[0]....
.L_34:
        /*001c*/ 	.word	0x00000007


	//----- nvinfo : EIATTR_RESERVED_SMEM_USED
	.align		4
.L_35:
        /*0020*/ 	.byte	0x01, 0x41
	.zero		2


	//----- nvinfo : EIATTR_SPARSE_MMA_MASK
	.align		4
        /*0024*/ 	.byte	0x03, 0x50
        /*0026*/ 	.short	0x0000


	//----- nvinfo : EIATTR_TCGEN05_2CTA_USED
	.align		4
        /*0028*/ 	.byte	0x01, 0x52
	.zero		2


	//----- nvinfo : EIATTR_MAXREG_COUNT
	.align		4
        /*002c*/ 	.byte	0x03, 0x1b
        /*002e*/ 	.short	0x00ff


	//----- nvinfo : EIATTR_NUM_BARRIERS
	.align		4
        /*0030*/ 	.byte	0x02, 0x4c
        /*0032*/ 	.byte	0x07
	.zero		1


	//----- nvinfo : EIATTR_EXTERNS
	.align		4
        /*0034*/ 	.byte	0x04, 0x0f
        /*0036*/ 	.short	(.L_37 - .L_36)


	//   ....[0]....
	.align		4
.L_36:
        /*0038*/ 	.word	index@(__assertfail)


	//----- nvinfo : EIATTR_MERCURY_ISA_VERSION
	.align		4
.L_37:
        /*003c*/ 	.byte	0x03, 0x5f
        /*003e*/ 	.short	0x0101


	//----- nvinfo : EIATTR_INT_WARP_WIDE_INSTR_OFFSETS
	.align		4
        /*0040*/ 	.byte	0x04, 0x31
        /*0042*/ 	.short	(.L_39 - .L_38)


	//   ....[0]....
.L_38:
        /*0044*/ 	.word	0x00000d20


	//   ....[1]....
        /*0048*/ 	.word	0x00000dd0


	//   ....[2]....
        /*004c*/ 	.word	0x00004590


	//   ....[3]....
        /*0050*/ 	.word	0x000045b0


	//   ....[4]....
        /*0054*/ 	.word	0x000045e0


	//   ....[5]....
        /*0058*/ 	.word	0x00005290


	//   ....[6]....
        /*005c*/ 	.word	0x00005310


	//   ....[7]....
        /*0060*/ 	.word	0x000053d0


	//   ....[8]....
        /*0064*/ 	.word	0x00005490


	//   ....[9]....
        /*0068*/ 	.word	0x00005550


	//   ....[10]....
        /*006c*/ 	.word	0x00005630


	//   ....[11]....
        /*0070*/ 	.word	0x000056f0


	//   ....[12]....
        /*0074*/ 	.word	0x000057f0


	//----- nvinfo : EIATTR_COOP_GROUP_MASK_REGIDS
	.align		4
.L_39:
        /*0078*/ 	.byte	0x04, 0x29
        /*007a*/ 	.short	(.L_41 - .L_40)


	//   ....[0]....
.L_40:
        /*007c*/ 	.word	0xffffffff


	//   ....[1]....
        /*0080*/ 	.word	0xffffffff


	//   ....[2]....
        /*0084*/ 	.word	0xffffffff


	//   ....[3]....
        /*0088*/ 	.word	0xffffffff


	//   ....[4]....
        /*008c*/ 	.word	0xffffffff


	//   ....[5]....
        /*0090*/ 	.word	0xffffffff


	//   ....[6]....
        /*0094*/ 	.word	0xffffffff


	//   ....[7]....
        /*0098*/ 	.word	0xffffffff


	//   ....[8]....
        /*009c*/ 	.word	0xffffffff


	//   ....[9]....
        /*00a0*/ 	.word	0xffffffff


	//   ....[10]....
        /*00a4*/ 	.word	0xffffffff


	//   ....[11]....
        /*00a8*/ 	.word	0xffffffff


	//   ....[12]....
        /*00ac*/ 	.word	0xffffffff


	//----- nvinfo : EIATTR_COOP_GROUP_INSTR_OFFSETS
	.align		4
.L_41:
        /*00b0*/ 	.byte	0x04, 0x28
        /*00b2*/ 	.short	(.L_43 - .L_42)


	//   ....[0]....
.L_42:
        /*00b4*/ 	.word	0x000000d0


	//   ....[1]....
        /*00b8*/ 	.word	0x00000540


	//   ....[2]....
        /*00bc*/ 	.word	0x000007b0


	//   ....[3]....
        /*00c0*/ 	.word	0x00000950


	//   ....[4]....
        /*00c4*/ 	.word	0x00000a50


	//   ....[5]....
        /*00c8*/ 	.word	0x00000ba0


	//   ....[6]....
        /*00cc*/ 	.word	0x00000e40


	//   ....[7]....
        /*00d0*/ 	.word	0x00002500


	//   ....[8]....
        /*00d4*/ 	.word	0x00003470


	//   ....[9]....
        /*00d8*/ 	.word	0x00003940


	//   ....[10]....
        /*00dc*/ 	.word	0x00003970


	//   ....[11]....
        /*00e0*/ 	.word	0x000044b0


	//   ....[12]....
        /*00e4*/ 	.word	0x000046b0


	//----- nvinfo : EIATTR_VRC_CTA_INIT_COUNT
	.align		4
.L_43:
        /*00e8*/ 	.byte	0x02, 0x4a
        /*00ea*/ 	.byte	0x80
	.zero		1


	//----- nvinfo : EIATTR_SYSCALL_OFFSETS
	.align		4
        /*00ec*/ 	.byte	0x04, 0x46
        /*00ee*/ 	.short	(.L_45 - .L_44)


	//   ....[0]....
.L_44:
        /*00f0*/ 	.word	0x00006440


	//   ....[1]....
        /*00f4*/ 	.word	0x00006530


	//   ....[2]....
        /*00f8*/ 	.word	0x00006e80


	//   ....[3]....
        /*00fc*/ 	.word	0x00007820


	//   ....[4]....
        /*0100*/ 	.word	0x00008190


	//   ....[5]....
        /*0104*/ 	.word	0x00008af0


	//----- nvinfo : EIATTR_MBARRIER_INSTR_OFFSETS
	.align		4
.L_45:
        /*0108*/ 	.byte	0x04, 0x39
        /*010a*/ 	.short	(.L_47 - .L_46)


	//   ....[0]....
.L_46:
        /*010c*/ 	.word	0x00000670
        /*0110*/ 	.word	0x000000ff
        /*0114*/ 	.word	0x00000000
        /*0118*/ 	.short	0x0100
        /*011a*/ 	.byte	0x04
	.zero		1


	//   ....[1]....
        /*011c*/ 	.word	0x00000680
        /*0120*/ 	.word	0x000000ff
        /*0124*/ 	.word	0x00000048
        /*0128*/ 	.short	0x0100
        /*012a*/ 	.byte	0x04
	.zero		1


	//   ....[2]....
        /*012c*/ 	.word	0x00000690
        /*0130*/ 	.word	0x000000ff
        /*0134*/ 	.word	0x00000008
        /*0138*/ 	.short	0x0100
        /*013a*/ 	.byte	0x04
	.zero		1


	//   ....[3]....
        /*013c*/ 	.word	0x000006a0
        /*0140*/ 	.word	0x000000ff
        /*0144*/ 	.word	0x00000050
        /*0148*/ 	.short	0x0100
        /*014a*/ 	.byte	0x04
	.zero		1


	//   ....[4]....
        /*014c*/ 	.word	0x000006b0
        /*0150*/ 	.word	0x000000ff
        /*0154*/ 	.word	0x00000010
        /*0158*/ 	.short	0x0100
        /*015a*/ 	.byte	0x04
	.zero		1


	//   ....[5]....
        /*015c*/ 	.word	0x000006c0
        /*0160*/ 	.word	0x000000ff
        /*0164*/ 	.word	0x00000058
        /*0168*/ 	.short	0x0100
        /*016a*/ 	.byte	0x04
	.zero		1


	//   ....[6]....
        /*016c*/ 	.word	0x000006d0
        /*0170*/ 	.word	0x000000ff
        /*0174*/ 	.word	0x00000018
        /*0178*/ 	.short	0x0100
        /*017a*/ 	.byte	0x04
	.zero		1


	//   ....[7]....
        /*017c*/ 	.word	0x000006e0
        /*0180*/ 	.word	0x000000ff
        /*0184*/ 	.word	0x00000060
        /*0188*/ 	.short	0x0100
        /*018a*/ 	.byte	0x04
	.zero		1


	//   ....[8]....
        /*018c*/ 	.word	0x000006f0
        /*0190*/ 	.word	0x000000ff
        /*0194*/ 	.word	0x00000020
        /*0198*/ 	.short	0x0100
        /*019a*/ 	.byte	0x04
	.zero		1


	//   ....[9]....
        /*019c*/ 	.word	0x00000700
        /*01a0*/ 	.word	0x000000ff
        /*01a4*/ 	.word	0x00000068
        /*01a8*/ 	.short	0x0100
        /*01aa*/ 	.byte	0x04
	.zero		1


	//   ....[10]....
        /*01ac*/ 	.word	0x00000710
        /*01b0*/ 	.word	0x000000ff
        /*01b4*/ 	.word	0x00000028
        /*01b8*/ 	.short	0x0100
        /*01ba*/ 	.byte	0x04
	.zero		1


	//   ....[11]....
        /*01bc*/ 	.word	0x00000720
        /*01c0*/ 	.word	0x000000ff
        /*01c4*/ 	.word	0x00000070
        /*01c8*/ 	.short	0x0100
        /*01ca*/ 	.byte	0x04
	.zero		1


	//   ....[12]....
        /*01cc*/ 	.word	0x00000730
        /*01d0*/ 	.word	0x000000ff
        /*01d4*/ 	.word	0x00000030
        /*01d8*/ 	.short	0x0100
        /*01da*/ 	.byte	0x04
	.zero		1


	//   ....[13]....
        /*01dc*/ 	.word	0x00000740
        /*01e0*/ 	.word	0x000000ff
        /*01e4*/ 	.word	0x00000078
        /*01e8*/ 	.short	0x0100
        /*01ea*/ 	.byte	0x04
	.zero		1


	//   ....[14]....
        /*01ec*/ 	.word	0x00000750
        /*01f0*/ 	.word	0x000000ff
        /*01f4*/ 	.word	0x00000038
        /*01f8*/ 	.short	0x0100
        /*01fa*/ 	.byte	0x04
	.zero		1


	//   ....[15]....
        /*01fc*/ 	.word	0x00000760
        /*0200*/ 	.word	0x000000ff
        /*0204*/ 	.word	0x00000080
        /*0208*/ 	.short	0x0100
        /*020a*/ 	.byte	0x04
	.zero		1


	//   ....[16]....
        /*020c*/ 	.word	0x00000770
        /*0210*/ 	.word	0x000000ff
        /*0214*/ 	.word	0x00000040
        /*0218*/ 	.short	0x0100
        /*021a*/ 	.byte	0x04
	.zero		1


	//   ....[17]....
        /*021c*/ 	.word	0x00000780
        /*0220*/ 	.word	0x000000ff
        /*0224*/ 	.word	0x00000088
        /*0228*/ 	.short	0x0100
        /*022a*/ 	.byte	0x04
	.zero		1


	//   ....[18]....
        /*022c*/ 	.word	0x000008c0
        /*0230*/ 	.word	0x000000ff
        /*0234*/ 	.word	0x00000090
        /*0238*/ 	.short	0x0100
        /*023a*/ 	.byte	0x04
	.zero		1


	//   ....[19]....
        /*023c*/ 	.word	0x000008d0
        /*0240*/ 	.word	0x000000ff
        /*0244*/ 	.word	0x000000b0
        /*0248*/ 	.short	0x0100
        /*024a*/ 	.byte	0x04
	.zero		1


	//   ....[20]....
        /*024c*/ 	.word	0x000008e0
        /*0250*/ 	.word	0x000000ff
        /*0254*/ 	.word	0x00000098
        /*0258*/ 	.short	0x0100
        /*025a*/ 	.byte	0x04
	.zero		1


	//   ....[21]....
        /*025c*/ 	.word	0x000008f0
        /*0260*/ 	.word	0x000000ff
        /*0264*/ 	.word	0x000000b8
        /*0268*/ 	.short	0x0100
        /*026a*/ 	.byte	0x04
	.zero		1


	//   ....[22]....
        /*026c*/ 	.word	0x00000900
        /*0270*/ 	.word	0x000000ff
        /*0274*/ 	.word	0x000000a0
        /*0278*/ 	.short	0x0100
        /*027a*/ 	.byte	0x04
	.zero		1


	//   ....[23]....
        /*027c*/ 	.word	0x00000910
        /*0280*/ 	.word	0x000000ff
        /*0284*/ 	.word	0x000000c0
        /*0288*/ 	.short	0x0100
        /*028a*/ 	.byte	0x04
	.zero		1


	//   ....[24]....
        /*028c*/ 	.word	0x00000920
        /*0290*/ 	.word	0x000000ff
        /*0294*/ 	.word	0x000000a8
        /*0298*/ 	.short	0x0100
        /*029a*/ 	.byte	0x04
	.zero		1


	//   ....[25]....
        /*029c*/ 	.word	0x00000930
        /*02a0*/ 	.word	0x000000ff
        /*02a4*/ 	.word	0x000000c8
        /*02a8*/ 	.short	0x0100
        /*02aa*/ 	.byte	0x04
	.zero		1


	//   ....[26]....
        /*02ac*/ 	.word	0x00000a20
        /*02b0*/ 	.word	0x000000ff
        /*02b4*/ 	.word	0x000000d0
        /*02b8*/ 	.short	0x0100
        /*02ba*/ 	.byte	0x04
	.zero		1


	//   ....[27]....
        /*02bc*/ 	.word	0x00000a30
        /*02c0*/ 	.word	0x000000ff
        /*02c4*/ 	.word	0x000000d8
        /*02c8*/ 	.short	0x0100
        /*02ca*/ 	.byte	0x04
	.zero		1


	//   ....[28]....
        /*02cc*/ 	.word	0x00000b70
        /*02d0*/ 	.word	0x000000ff
        /*02d4*/ 	.word	0x000000e0
        /*02d8*/ 	.short	0x0100
        /*02da*/ 	.byte	0x06
	.zero		1


	//   ....[29]....
        /*02dc*/ 	.word	0x00000b80
        /*02e0*/ 	.word	0x000000ff
        /*02e4*/ 	.word	0x000000e8
        /*02e8*/ 	.short	0x0100
        /*02ea*/ 	.byte	0x06
	.zero		1


	//   ....[30]....
        /*02ec*/ 	.word	0x00000cc0
        /*02f0*/ 	.word	0x000000ff
        /*02f4*/ 	.word	0x000000f0
        /*02f8*/ 	.short	0x0100
        /*02fa*/ 	.byte	0x04
	.zero		1


	//   ....[31]....
        /*02fc*/ 	.word	0x00000cd0
        /*0300*/ 	.word	0x000000ff
        /*0304*/ 	.word	0x00000100
        /*0308*/ 	.short	0x0100
        /*030a*/ 	.byte	0x04
	.zero		1


	//   ....[32]....
        /*030c*/ 	.word	0x00000ce0
        /*0310*/ 	.word	0x000000ff
        /*0314*/ 	.word	0x000000f8
        /*0318*/ 	.short	0x0100
        /*031a*/ 	.byte	0x04
	.zero		1


	//   ....[33]....
        /*031c*/ 	.word	0x00000cf0
        /*0320*/ 	.word	0x000000ff
        /*0324*/ 	.word	0x00000108
        /*0328*/ 	.short	0x0100
        /*032a*/ 	.byte	0x04
	.zero		1


	//   ....[34]....
        /*032c*/ 	.word	0x00000df0
        /*0330*/ 	.word	0x000000ff
        /*0334*/ 	.word	0x00000110
        /*0338*/ 	.short	0x0100
        /*033a*/ 	.byte	0x06
	.zero		1


	//   ....[35]....
        /*033c*/ 	.word	0x00001930
        /*0340*/ 	.word	0x000000ff
        /*0344*/ 	.word	0x00000048
        /*0348*/ 	.short	0x010a
        /*034a*/ 	.byte	0x04
	.zero		1


	//   ....[36]....
        /*034c*/ 	.word	0x00001bb0
        /*0350*/ 	.word	0x000000ff
        /*0354*/ 	.word	0x00000048
        /*0358*/ 	.short	0x010a
        /*035a*/ 	.byte	0x11
	.zero		1


	//   ....[37]....
        /*035c*/ 	.word	0x00001d60
        /*0360*/ 	.word	0x000000ff
        /*0364*/ 	.word	0x00000048
        /*0368*/ 	.short	0x010a
        /*036a*/ 	.byte	0x07
	.zero		1


	//   ....[38]....
        /*036c*/ 	.word	0x00001f30
        /*0370*/ 	.word	0x000000ff
        /*0374*/ 	.word	0x000000d8
        /*0378*/ 	.short	0x0101
        /*037a*/ 	.byte	0x19
	.zero		1


	//   ....[39]....
        /*037c*/ 	.word	0x00001f60
        /*0380*/ 	.word	0x000000ff
        /*0384*/ 	.word	0x00000048
        /*0388*/ 	.short	0x010a
        /*038a*/ 	.byte	0x04
	.zero		1


	//   ....[40]....
        /*038c*/ 	.word	0x00002180
        /*0390*/ 	.word	0x000000ff
        /*0394*/ 	.word	0x00000048
        /*0398*/ 	.short	0x010a
        /*039a*/ 	.byte	0x11
	.zero		1


	//   ....[41]....
        /*039c*/ 	.word	0x00002330
        /*03a0*/ 	.word	0x000000ff
        /*03a4*/ 	.word	0x00000048
        /*03a8*/ 	.short	0x010a
        /*03aa*/ 	.byte	0x07
	.zero		1


	//   ....[42]....
        /*03ac*/ 	.word	0x00002510
        /*03b0*/ 	.word	0x000000ff
        /*03b4*/ 	.word	0x000000e0
        /*03b8*/ 	.short	0x010a
        /*03ba*/ 	.byte	0x19
	.zero		1


	//   ....[43]....
        /*03bc*/ 	.word	0x000025d0
        /*03c0*/ 	.word	0x000000ff
        /*03c4*/ 	.word	0x00000000
        /*03c8*/ 	.short	0x0101
        /*03ca*/ 	.byte	0x04
	.zero		1


	//   ....[44]....
        /*03cc*/ 	.word	0x00002bd0
        /*03d0*/ 	.word	0x000000ff
        /*03d4*/ 	.word	0x00000000
        /*03d8*/ 	.short	0x010a
        /*03da*/ 	.byte	0x04
	.zero		1


	//   ....[45]....
        /*03dc*/ 	.word	0x00002c70
        /*03e0*/ 	.word	0x000000ff
        /*03e4*/ 	.word	0x00000000
        /*03e8*/ 	.short	0x010a
        /*03ea*/ 	.byte	0x05
	.zero		1


	//   ....[46]....
        /*03ec*/ 	.word	0x00002d10
        /*03f0*/ 	.word	0x000000ff
        /*03f4*/ 	.word	0x00000000
        /*03f8*/ 	.short	0x010a
        /*03fa*/ 	.byte	0x05
	.zero		1


	//   ....[47]....
        /*03fc*/ 	.word	0x00002db0
        /*0400*/ 	.word	0x000000ff
        /*0404*/ 	.word	0x00000000
        /*0408*/ 	.short	0x010a
        /*040a*/ 	.byte	0x05
	.zero		1


	//   ....[48]....
        /*040c*/ 	.word	0x00002e50
        /*0410*/ 	.word	0x000000ff
        /*0414*/ 	.word	0x00000000
        /*0418*/ 	.short	0x010a
        /*041a*/ 	.byte	0x05
	.zero		1


	//   ....[49]....
        /*041c*/ 	.word	0x00002ef0
        /*0420*/ 	.word	0x000000ff
        /*0424*/ 	.word	0x00000000
        /*0428*/ 	.short	0x010a
        /*042a*/ 	.byte	0x05
	.zero		1


	//   ....[50]....
        /*042c*/ 	.word	0x00002f90
        /*0430*/ 	.word	0x000000ff
        /*0434*/ 	.word	0x00000000
        /*0438*/ 	.short	0x010a
        /*043a*/ 	.byte	0x05
	.zero		1


	//   ....[51]....
        /*043c*/ 	.word	0x00003030
        /*0440*/ 	.word	0x000000ff
        /*0444*/ 	.word	0x00000000
        /*0448*/ 	.short	0x010a
        /*044a*/ 	.byte	0x05
	.zero		1


	//   ....[52]....
        /*044c*/ 	.word	0x000030e0
        /*0450*/ 	.word	0x00000000
        /*0454*/ 	.word	0x00000000
        /*0458*/ 	.short	0x010a
        /*045a*/ 	.byte	0xff
	.zero		1


	//   ....[53]....
        /*045c*/ 	.word	0x00003230
        /*0460*/ 	.word	0x000000ff
        /*0464*/ 	.word	0x000000e8
        /*0468*/ 	.short	0x010a
        /*046a*/ 	.byte	0x04
	.zero		1


	//   ....[54]....
        /*046c*/ 	.word	0x000032d0
        /*0470*/ 	.word	0x000000ff
        /*0474*/ 	.word	0x000000e0
        /*0478*/ 	.short	0x010a
        /*047a*/ 	.byte	0x04
	.zero		1


	//   ....[55]....
        /*047c*/ 	.word	0x00003370
        /*0480*/ 	.word	0x000000ff
        /*0484*/ 	.word	0x00000000
        /*0488*/ 	.short	0x0101
        /*048a*/ 	.byte	0x05
	.zero		1


	//   ....[56]....
        /*048c*/ 	.word	0x000033b0
        /*0490*/ 	.word	0x000000ff
        /*0494*/ 	.word	0x000000e8
        /*0498*/ 	.short	0x0106
        /*049a*/ 	.byte	0x04
	.zero		1


	//   ....[57]....
        /*049c*/ 	.word	0x000033f0
        /*04a0*/ 	.word	0x00000000
        /*04a4*/ 	.word	0x000000e8
        /*04a8*/ 	.short	0x010a
        /*04aa*/ 	.byte	0xff
	.zero		1


	//   ....[58]....
        /*04ac*/ 	.word	0x00003640
        /*04b0*/ 	.word	0x000000ff
        /*04b4*/ 	.word	0x00000008
        /*04b8*/ 	.short	0x010a
        /*04ba*/ 	.byte	0x05
	.zero		1


	//   ....[59]....
        /*04bc*/ 	.word	0x00003660
        /*04c0*/ 	.word	0x000000ff
        /*04c4*/ 	.word	0x00000008
        /*04c8*/ 	.short	0x010a
        /*04ca*/ 	.byte	0x05
	.zero		1


	//   ....[60]....
        /*04cc*/ 	.word	0x000037f0
        /*04d0*/ 	.word	0x000000ff
        /*04d4*/ 	.word	0x00000008
        /*04d8*/ 	.short	0x010a
        /*04da*/ 	.byte	0x05
	.zero		1


	//   ....[61]....
        /*04dc*/ 	.word	0x00003810
        /*04e0*/ 	.word	0x000000ff
        /*04e4*/ 	.word	0x00000008
        /*04e8*/ 	.short	0x010a
        /*04ea*/ 	.byte	0x05
	.zero		1


	//   ....[62]....
        /*04ec*/ 	.word	0x000038d0
        /*04f0*/ 	.word	0x000000ff
        /*04f4*/ 	.word	0x00000000
        /*04f8*/ 	.short	0x0101
        /*04fa*/ 	.byte	0x04
	.zero		1


	//   ....[63]....
        /*04fc*/ 	.word	0x00003c50
        /*0500*/ 	.word	0x000000ff
        /*0504*/ 	.word	0x000000e0
        /*0508*/ 	.short	0x010a
        /*050a*/ 	.byte	0x14
	.zero		1


	//   ....[64]....
        /*050c*/ 	.word	0x00003cf0
        /*0510*/ 	.word	0x000000ff
        /*0514*/ 	.word	0x00000000
        /*0518*/ 	.short	0x0101
        /*051a*/ 	.byte	0x22
	.zero		1


	//   ....[65]....
        /*051c*/ 	.word	0x00003d30
        /*0520*/ 	.word	0x000000ff
        /*0524*/ 	.word	0x00000100
        /*0528*/ 	.short	0x010a
        /*052a*/ 	.byte	0x19
	.zero		1


	//   ....[66]....
        /*052c*/ 	.word	0x00003dd0
        /*0530*/ 	.word	0x000000ff
        /*0534*/ 	.word	0x00000000
        /*0538*/ 	.short	0x010a
        /*053a*/ 	.byte	0x04
	.zero		1


	//   ....[67]....
        /*053c*/ 	.word	0x00003e20
        /*0540*/ 	.word	0x000000ff
        /*0544*/ 	.word	0x00000000
        /*0548*/ 	.short	0x010a
        /*054a*/ 	.byte	0x12
	.zero		1


	//   ....[68]....
        /*054c*/ 	.word	0x00003f70
        /*0550*/ 	.word	0x000000ff
        /*0554*/ 	.word	0x00000000
        /*0558*/ 	.short	0x010a
        /*055a*/ 	.byte	0x05
	.zero		1


	//   ....[69]....
        /*055c*/ 	.word	0x000042a0
        /*0560*/ 	.word	0x000000ff
        /*0564*/ 	.word	0x00000000
        /*0568*/ 	.short	0x010a
        /*056a*/ 	.byte	0x04
	.zero		1


	//   ....[70]....
        /*056c*/ 	.word	0x00004340
        /*0570*/ 	.word	0x00000000
        /*0574*/ 	.word	0x00000000
        /*0578*/ 	.short	0x010a
        /*057a*/ 	.byte	0xff
	.zero		1


	//   ....[71]....
        /*057c*/ 	.word	0x00004380
        /*0580*/ 	.word	0x00000000
        /*0584*/ 	.word	0x00000000
        /*0588*/ 	.short	0x010a
        /*058a*/ 	.byte	0xff
	.zero		1


	//   ....[72]....
        /*058c*/ 	.word	0x000043f0
        /*0590*/ 	.word	0x000000ff
        /*0594*/ 	.word	0x00000000
        /*0598*/ 	.short	0x0101
        /*059a*/ 	.byte	0x04
	.zero		1


	//   ....[73]....
        /*059c*/ 	.word	0x00004430
        /*05a0*/ 	.word	0x000000ff
        /*05a4*/ 	.word	0x00000110
        /*05a8*/ 	.short	0x010a
        /*05aa*/ 	.byte	0x14
	.zero		1


	//   ....[74]....
        /*05ac*/ 	.word	0x000044a0
        /*05b0*/ 	.word	0x000000ff
        /*05b4*/ 	.word	0x00000000
        /*05b8*/ 	.short	0x0101
        /*05ba*/ 	.byte	0x04
	.zero		1


	//   ....[75]....
        /*05bc*/ 	.word	0x000049e0
        /*05c0*/ 	.word	0x000000ff
        /*05c4*/ 	.word	0x000000e0
        /*05c8*/ 	.short	0x010a
        /*05ca*/ 	.byte	0x1f
	.zero		1


	//   ....[76]....
        /*05cc*/ 	.word	0x00004a80
        /*05d0*/ 	.word	0x000000ff
        /*05d4*/ 	.word	0x00000000
        /*05d8*/ 	.short	0x0101
        /*05da*/ 	.byte	0x31
	.zero		1


	//   ....[77]....
        /*05dc*/ 	.word	0x00004fd0
        /*05e0*/ 	.word	0x000000ff
        /*05e4*/ 	.word	0x000000d8
        /*05e8*/ 	.short	0x010a
        /*05ea*/ 	.byte	0x1f
	.zero		1


	//   ....[78]....
        /*05ec*/ 	.word	0x00005170
        /*05f0*/ 	.word	0x000000ff
        /*05f4*/ 	.word	0x000000b0
        /*05f8*/ 	.short	0x010a
        /*05fa*/ 	.byte	0x1f
	.zero		1


	//   ....[79]....
        /*05fc*/ 	.word	0x00005390
        /*0600*/ 	.word	0x000000ff
        /*0604*/ 	.word	0x00000090
        /*0608*/ 	.short	0x010b
        /*060a*/ 	.byte	0x1f
	.zero		1


	//   ....[80]....
        /*060c*/ 	.word	0x000053a0
        /*0610*/ 	.word	0x000000ff
        /*0614*/ 	.word	0x00000000
        /*0618*/ 	.short	0x0101
        /*061a*/ 	.byte	0x37
	.zero		1


	//   ....[81]....
        /*061c*/ 	.word	0x000053b0
        /*0620*/ 	.word	0x000000ff
        /*0624*/ 	.word	0x000000b8
        /*0628*/ 	.short	0x010a
        /*062a*/ 	.byte	0x1f
	.zero		1


	//   ....[82]....
        /*062c*/ 	.word	0x00005510
        /*0630*/ 	.word	0x000000ff
        /*0634*/ 	.word	0x00000098
        /*0638*/ 	.short	0x010b
        /*063a*/ 	.byte	0x1f
	.zero		1


	//   ....[83]....
        /*063c*/ 	.word	0x00005520
        /*0640*/ 	.word	0x000000ff
        /*0644*/ 	.word	0x00000000
        /*0648*/ 	.short	0x0101
        /*064a*/ 	.byte	0x36
	.zero		1


	//   ....[84]....
        /*064c*/ 	.word	0x00005530
        /*0650*/ 	.word	0x000000ff
        /*0654*/ 	.word	0x000000c0
        /*0658*/ 	.short	0x010a
        /*065a*/ 	.byte	0x1f
	.zero		1


	//   ....[85]....
        /*065c*/ 	.word	0x000056b0
        /*0660*/ 	.word	0x000000ff
        /*0664*/ 	.word	0x000000a0
        /*0668*/ 	.short	0x010b
        /*066a*/ 	.byte	0x1f
	.zero		1


	//   ....[86]....
        /*066c*/ 	.word	0x000056c0
        /*0670*/ 	.word	0x000000ff
        /*0674*/ 	.word	0x00000000
        /*0678*/ 	.short	0x0101
        /*067a*/ 	.byte	0x35
	.zero		1


	//   ....[87]....
        /*067c*/ 	.word	0x000056d0
        /*0680*/ 	.word	0x000000ff
        /*0684*/ 	.word	0x000000c8
        /*0688*/ 	.short	0x010a
        /*068a*/ 	.byte	0x1f
	.zero		1


	//   ....[88]....
        /*068c*/ 	.word	0x000058a0
        /*0690*/ 	.word	0x000000ff
        /*0694*/ 	.word	0x000000a8
        /*0698*/ 	.short	0x010b
        /*069a*/ 	.byte	0x1f
	.zero		1


	//   ....[89]....
        /*069c*/ 	.word	0x000058b0
        /*06a0*/ 	.word	0x000000ff
        /*06a4*/ 	.word	0x00000000
        /*06a8*/ 	.short	0x0101
        /*06aa*/ 	.byte	0x32
	.zero		1


	//   ....[90]....
        /*06ac*/ 	.word	0x000058e0
        /*06b0*/ 	.word	0x000000ff
        /*06b4*/ 	.word	0x000000b0
        /*06b8*/ 	.short	0x010a
        /*06ba*/ 	.byte	0x1f
	.zero		1


	//   ....[91]....
        /*06bc*/ 	.word	0x00005900
        /*06c0*/ 	.word	0x000000ff
        /*06c4*/ 	.word	0x000000b8
        /*06c8*/ 	.short	0x010a
        /*06ca*/ 	.byte	0x1f
	.zero		1


	//   ....[92]....
        /*06cc*/ 	.word	0x00005920
        /*06d0*/ 	.word	0x000000ff
        /*06d4*/ 	.word	0x000000c0
        /*06d8*/ 	.short	0x010a
        /*06da*/ 	.byte	0x1f
	.zero		1


	//   ....[93]....
        /*06dc*/ 	.word	0x00005960
        /*06e0*/ 	.word	0x00000000
        /*06e4*/ 	.word	0x000000c8
        /*06e8*/ 	.short	0x010a
        /*06ea*/ 	.byte	0xff
	.zero		1


	//   ....[94]....
        /*06ec*/ 	.word	0x00005ce0
        /*06f0*/ 	.word	0x000000ff
        /*06f4*/ 	.word	0x000000e0
        /*06f8*/ 	.short	0x010a
        /*06fa*/ 	.byte	0x31
	.zero		1


	//   ....[95]....
        /*06fc*/ 	.word	0x00005db0
        /*0700*/ 	.word	0x000000ff
        /*0704*/ 	.word	0x00000000
        /*0708*/ 	.short	0x0101
        /*070a*/ 	.byte	0x04
	.zero		1


	//   ....[96]....
        /*070c*/ 	.word	0x00006a20
        /*0710*/ 	.word	0x000000ff
        /*0714*/ 	.word	0x00000090
        /*0718*/ 	.short	0x010a
        /*071a*/ 	.byte	0x31
	.zero		1


	//   ....[97]....
        /*071c*/ 	.word	0x00006ab0
        /*0720*/ 	.word	0x00000058
        /*0724*/ 	.word	0x000000f0
        /*0728*/ 	.short	0x010a
        /*072a*/ 	.byte	0xff
	.zero		1


	//   ....[98]....
        /*072c*/ 	.word	0x00006c70
        /*0730*/ 	.word	0x000000ff
        /*0734*/ 	.word	0x00000090
        /*0738*/ 	.short	0x010a
        /*073a*/ 	.byte	0x31
	.zero		1


	//   ....[99]....
        /*073c*/ 	.word	0x00006d60
        /*0740*/ 	.word	0x00000058
        /*0744*/ 	.word	0x000000f0
        /*0748*/ 	.short	0x010a
        /*074a*/ 	.byte	0xff
	.zero		1


	//   ....[100]....
        /*074c*/ 	.word	0x00007550
        /*0750*/ 	.word	0x00000000
        /*0754*/ 	.word	0x00000000
        /*0758*/ 	.short	0x0101
        /*075a*/ 	.byte	0xff
	.zero		1


	//   ....[101]....
        /*075c*/ 	.word	0x00007560
        /*0760*/ 	.word	0x00000003
        /*0764*/ 	.word	0x00000090
        /*0768*/ 	.short	0x010a
        /*076a*/ 	.byte	0xff
	.zero		1


	//   ....[102]....
        /*076c*/ 	.word	0x00007640
        /*0770*/ 	.word	0x00000003
        /*0774*/ 	.word	0x00000090
        /*0778*/ 	.short	0x010a
        /*077a*/ 	.byte	0xff
	.zero		1


	//   ....[103]....
        /*077c*/ 	.word	0x00007ec0
        /*0780*/ 	.word	0x0000005d
        /*0784*/ 	.word	0x00000000
        /*0788*/ 	.short	0x0101
        /*078a*/ 	.byte	0xff
	.zero		1


	//   ....[104]....
        /*078c*/ 	.word	0x00007ee0
        /*0790*/ 	.word	0x00000028
        /*0794*/ 	.word	0x00000090
        /*0798*/ 	.short	0x010a
        /*079a*/ 	.byte	0xff
	.zero		1


	//   ....[105]....
        /*079c*/ 	.word	0x00007fb0
        /*07a0*/ 	.word	0x00000028
        /*07a4*/ 	.word	0x00000090
        /*07a8*/ 	.short	0x010a
        /*07aa*/ 	.byte	0xff
	.zero		1


	//   ....[106]....
        /*07ac*/ 	.word	0x00008820
        /*07b0*/ 	.word	0x0000005d
        /*07b4*/ 	.word	0x00000000
        /*07b8*/ 	.short	0x0101
        /*07ba*/ 	.byte	0xff
	.zero		1


	//   ....[107]....
        /*07bc*/ 	.word	0x00008840
        /*07c0*/ 	.word	0x00000003
        /*07c4*/ 	.word	0x00000090
        /*07c8*/ 	.short	0x010a
        /*07ca*/ 	.byte	0xff
	.zero		1


	//   ....[108]....
        /*07cc*/ 	.word	0x00008910
        /*07d0*/ 	.word	0x00000003
        /*07d4*/ 	.word	0x00000090
        /*07d8*/ 	.short	0x010a
        /*07da*/ 	.byte	0xff
	.zero		1


	//   ....[109]....
        /*07dc*/ 	.word	0x00008c20
        /*07e0*/ 	.word	0x00000058
        /*07e4*/ 	.word	0x00000000
        /*07e8*/ 	.short	0x0101
        /*07ea*/ 	.byte	0xff
	.zero		1


	//   ....[110]....
        /*07ec*/ 	.word	0x000091d0
        /*07f0*/ 	.word	0x00000003
        /*07f4*/ 	.word	0x00000000
        /*07f8*/ 	.short	0x0101
        /*07fa*/ 	.byte	0xff
	.zero		1


	//   ....[111]....
        /*07fc*/ 	.word	0x00009450
        /*0800*/ 	.word	0x000000ff
        /*0804*/ 	.word	0x00000000
        /*0808*/ 	.short	0x0101
        /*080a*/ 	.byte	0x04
	.zero		1


	//   ....[112]....
        /*080c*/ 	.word	0x00009480
        /*0810*/ 	.word	0x00000000
        /*0814*/ 	.word	0x00000048
        /*0818*/ 	.short	0x010a
        /*081a*/ 	.byte	0xff
	.zero		1


	//   ....[113]....
        /*081c*/ 	.word	0x000094e0
        /*0820*/ 	.word	0x00000000
        /*0824*/ 	.word	0x00000048
        /*0828*/ 	.short	0x010a
        /*082a*/ 	.byte	0xff
	.zero		1


	//   ....[114]....
        /*082c*/ 	.word	0x00009540
        /*0830*/ 	.word	0x00000000
        /*0834*/ 	.word	0x000000e0
        /*0838*/ 	.short	0x010a
        /*083a*/ 	.byte	0xff
	.zero		1


	//   ....[115]....
        /*083c*/ 	.word	0x000095a0
        /*0840*/ 	.word	0x00000000
        /*0844*/ 	.word	0x00000000
        /*0848*/ 	.short	0x010a
        /*084a*/ 	.byte	0xff
	.zero		1


	//   ....[116]....
        /*084c*/ 	.word	0x00009600
        /*0850*/ 	.word	0x00000000
        /*0854*/ 	.word	0x00000000
        /*0858*/ 	.short	0x010a
        /*085a*/ 	.byte	0xff
	.zero		1


	//   ....[117]....
        /*085c*/ 	.word	0x00009660
        /*0860*/ 	.word	0x00000000
        /*0864*/ 	.word	0x00000000
        /*0868*/ 	.short	0x010a
        /*086a*/ 	.byte	0xff
	.zero		1


	//   ....[118]....
        /*086c*/ 	.word	0x000096c0
        /*0870*/ 	.word	0x00000000
        /*0874*/ 	.word	0x00000000
        /*0878*/ 	.short	0x010a
        /*087a*/ 	.byte	0xff
	.zero		1


	//   ....[119]....
        /*087c*/ 	.word	0x00009720
        /*0880*/ 	.word	0x00000000
        /*0884*/ 	.word	0x00000000
        /*0888*/ 	.short	0x010a
        /*088a*/ 	.byte	0xff
	.zero		1


	//   ....[120]....
        /*088c*/ 	.word	0x00009780
        /*0890*/ 	.word	0x00000000
        /*0894*/ 	.word	0x00000000
        /*0898*/ 	.short	0x010a
        /*089a*/ 	.byte	0xff
	.zero		1


	//   ....[121]....
        /*089c*/ 	.word	0x000097e0
        /*08a0*/ 	.word	0x00000000
        /*08a4*/ 	.word	0x00000000
        /*08a8*/ 	.short	0x010a
        /*08aa*/ 	.byte	0xff
	.zero		1


	//   ....[122]....
        /*08ac*/ 	.word	0x00009840
        /*08b0*/ 	.word	0x00000000
        /*08b4*/ 	.word	0x00000000
        /*08b8*/ 	.short	0x010a
        /*08ba*/ 	.byte	0xff
	.zero		1


	//   ....[123]....
        /*08bc*/ 	.word	0x000098a0
        /*08c0*/ 	.word	0x00000004
        /*08c4*/ 	.word	0x000000e8
        /*08c8*/ 	.short	0x010a
        /*08ca*/ 	.byte	0xff
	.zero		1


	//   ....[124]....
        /*08cc*/ 	.word	0x00009900
        /*08d0*/ 	.word	0x00000004
        /*08d4*/ 	.word	0x000000e0
        /*08d8*/ 	.short	0x010a
        /*08da*/ 	.byte	0xff
	.zero		1


	//   ....[125]....
        /*08dc*/ 	.word	0x00009960
        /*08e0*/ 	.word	0x00000005
        /*08e4*/ 	.word	0x00000008
        /*08e8*/ 	.short	0x010a
        /*08ea*/ 	.byte	0xff
	.zero		1


	//   ....[126]....
        /*08ec*/ 	.word	0x00009a40
        /*08f0*/ 	.word	0x00000003
        /*08f4*/ 	.word	0x00000008
        /*08f8*/ 	.short	0x010a
        /*08fa*/ 	.byte	0xff
	.zero		1


	//   ....[127]....
        /*08fc*/ 	.word	0x00009aa0
        /*0900*/ 	.word	0x00000004
        /*0904*/ 	.word	0x000000e0
        /*0908*/ 	.short	0x010a
        /*090a*/ 	.byte	0xff
	.zero		1


	//   ....[128]....
        /*090c*/ 	.word	0x00009b00
        /*0910*/ 	.word	0x00000004
        /*0914*/ 	.word	0x00000100
        /*0918*/ 	.short	0x010a
        /*091a*/ 	.byte	0xff
	.zero		1


	//   ....[129]....
        /*091c*/ 	.word	0x00009b60
        /*0920*/ 	.word	0x00000004
        /*0924*/ 	.word	0x00000000
        /*0928*/ 	.short	0x010a
        /*092a*/ 	.byte	0xff
	.zero		1


	//   ....[130]....
        /*092c*/ 	.word	0x00009bc0
        /*0930*/ 	.word	0x00000000
        /*0934*/ 	.word	0x00000000
        /*0938*/ 	.short	0x010a
        /*093a*/ 	.byte	0xff
	.zero		1


	//   ....[131]....
        /*093c*/ 	.word	0x00009c20
        /*0940*/ 	.word	0x00000000
        /*0944*/ 	.word	0x00000110
        /*0948*/ 	.short	0x010a
        /*094a*/ 	.byte	0xff
	.zero		1


	//   ....[132]....
        /*094c*/ 	.word	0x00009c80
        /*0950*/ 	.word	0x00000002
        /*0954*/ 	.word	0x000000e0
        /*0958*/ 	.short	0x010a
        /*095a*/ 	.byte	0xff
	.zero		1


	//   ....[133]....
        /*095c*/ 	.word	0x00009ce0
        /*0960*/ 	.word	0x00000002
        /*0964*/ 	.word	0x000000d8
        /*0968*/ 	.short	0x010a
        /*096a*/ 	.byte	0xff
	.zero		1


	//   ....[134]....
        /*096c*/ 	.word	0x00009d40
        /*0970*/ 	.word	0x00000003
        /*0974*/ 	.word	0x000000b0
        /*0978*/ 	.short	0x010a
        /*097a*/ 	.byte	0xff
	.zero		1


	//   ....[135]....
        /*097c*/ 	.word	0x00009da0
        /*0980*/ 	.word	0x00000003
        /*0984*/ 	.word	0x000000b8
        /*0988*/ 	.short	0x010a
        /*098a*/ 	.byte	0xff
	.zero		1


	//   ....[136]....
        /*098c*/ 	.word	0x00009e00
        /*0990*/ 	.word	0x00000003
        /*0994*/ 	.word	0x000000c0
        /*0998*/ 	.short	0x010a
        /*099a*/ 	.byte	0xff
	.zero		1


	//   ....[137]....
        /*099c*/ 	.word	0x00009e60
        /*09a0*/ 	.word	0x00000003
        /*09a4*/ 	.word	0x000000c8
        /*09a8*/ 	.short	0x010a
        /*09aa*/ 	.byte	0xff
	.zero		1


	//   ....[138]....
        /*09ac*/ 	.word	0x00009ec0
        /*09b0*/ 	.word	0x00000000
        /*09b4*/ 	.word	0x000000b0
        /*09b8*/ 	.short	0x010a
        /*09ba*/ 	.byte	0xff
	.zero		1


	//   ....[139]....
        /*09bc*/ 	.word	0x00009f20
        /*09c0*/ 	.word	0x00000000
        /*09c4*/ 	.word	0x000000b8
        /*09c8*/ 	.short	0x010a
        /*09ca*/ 	.byte	0xff
	.zero		1


	//   ....[140]....
        /*09cc*/ 	.word	0x00009f80
        /*09d0*/ 	.word	0x00000000
        /*09d4*/ 	.word	0x000000c0
        /*09d8*/ 	.short	0x010a
        /*09da*/ 	.byte	0xff
	.zero		1


	//   ....[141]....
        /*09dc*/ 	.word	0x00009fe0
        /*09e0*/ 	.word	0x00000000
        /*09e4*/ 	.word	0x000000e0
        /*09e8*/ 	.short	0x010a
        /*09ea*/ 	.byte	0xff
	.zero		1


	//   ....[142]....
        /*09ec*/ 	.word	0x0000a040
        /*09f0*/ 	.word	0x00000000
        /*09f4*/ 	.word	0x00000090
        /*09f8*/ 	.short	0x010a
        /*09fa*/ 	.byte	0xff
	.zero		1


	//   ....[143]....
        /*09fc*/ 	.word	0x0000a090
        /*0a00*/ 	.word	0x00000058
        /*0a04*/ 	.word	0x000000f0
        /*0a08*/ 	.short	0x010a
        /*0a0a*/ 	.byte	0xff
	.zero		1


	//   ....[144]....
        /*0a0c*/ 	.word	0x0000a0e0
        /*0a10*/ 	.word	0x00000003
        /*0a14*/ 	.word	0x00000090
        /*0a18*/ 	.short	0x010a
        /*0a1a*/ 	.byte	0xff
	.zero		1


	//   ....[145]....
        /*0a1c*/ 	.word	0x0000a130
        /*0a20*/ 	.word	0x00000028
        /*0a24*/ 	.word	0x00000090
        /*0a28*/ 	.short	0x010a
        /*0a2a*/ 	.byte	0xff
	.zero		1


	//   ....[146]....
        /*0a2c*/ 	.word	0x0000a180
        /*0a30*/ 	.word	0x00000003
        /*0a34*/ 	.word	0x00000090
        /*0a38*/ 	.short	0x010a
        /*0a3a*/ 	.byte	0xff
	.zero		1


	//----- nvinfo : EIATTR_NUM_MBARRIERS
	.align		4
.L_47:
        /*0a3c*/ 	.byte	0x03, 0x38
        /*0a3e*/ 	.short	0x0023


	//----- nvinfo : EIATTR_EXIT_INSTR_OFFSETS
	.align		4
        /*0a40*/ 	.byte	0x04, 0x1c
        /*0a42*/ 	.short	(.L_49 - .L_48)


	//   ....[0]....
.L_48:
        /*0a44*/ 	.word	0x00003110


	//   ....[1]....
        /*0a48*/ 	.word	0x000033c0


	//   ....[2]....
        /*0a4c*/ 	.word	0x00003420


	//   ....[3]....
        /*0a50*/ 	.word	0x000046c0


	//   ....[4]....
        /*0a54*/ 	.word	0x00005990


	//   ....[5]....
        /*0a58*/ 	.word	0x000059d0


	//   ....[6]....
        /*0a5c*/ 	.word	0x00009330


	//   ....[7]....
        /*0a60*/ 	.word	0x000093b0


	//   ....[8]....
        /*0a64*/ 	.word	0x000093e0


	//   ....[9]....
        /*0a68*/ 	.word	0x00009460


	//----- nvinfo : EIATTR_MAX_THREADS
	.align		4
.L_49:
        /*0a6c*/ 	.byte	0x04, 0x05
        /*0a6e*/ 	.short	(.L_51 - .L_50)
.L_50:
        /*0a70*/ 	.word	0x00000100
        /*0a74*/ 	.word	0x00000001
        /*0a78*/ 	.word	0x00000001


	//----- nvinfo : EIATTR_CRS_STACK_SIZE
	.align		4
.L_51:
        /*0a7c*/ 	.byte	0x04, 0x1e
        /*0a7e*/ 	.short	(.L_53 - .L_52)
.L_52:
        /*0a80*/ 	.word	0x00000000


	//----- nvinfo : EIATTR_CBANK_PARAM_SIZE
	.align		4
.L_53:
        /*0a84*/ 	.byte	0x03, 0x19
        /*0a86*/ 	.short	0x0800


	//----- nvinfo : EIATTR_PARAM_CBANK
	.align		4
        /*0a88*/ 	.byte	0x04, 0x0a
        /*0a8a*/ 	.short	(.L_55 - .L_54)
	.align		4
.L_54:
        /*0a8c*/ 	.word	index@(.nv.constant0._ZN7cutlass13device_kernelINS_4conv6kernel13ConvUniversalINS1_16ConvProblemShapeILNS1_8OperatorE1ELi2EEENS1_10collective14CollectiveConvINS1_47MainloopSm100TmaUmmaWarpSpecializedImplicitGemmILS5_1ELi9ELi2ELi1ELi2EN4cute5tupleIJNSA_1CILi2EEENSC_ILi1EEESE_EEEEENSB_IJNSC_ILi256EEENSC_ILi64EEENSB_IJNSC_ILi32EEEEEEEEENS_10tfloat32_tESM_NSA_8TiledMMAINSA_8MMA_AtomIJNSA_23SM100_MMA_TF32_2x1SM_SSISM_SM_fLi256ELi64ELNSA_4UMMA5MajorE0ELSR_1ELNSQ_7ScaleInE0ELSS_0EEEEEENSA_6LayoutINSB_IJSE_SE_SE_EEENSB_IJNSC_ILi0EEESX_SX_EEEEENSB_IJNSA_10UnderscoreES10_S10_EEEEENS7_6detail27Sm100ImplicitGemmTileTraitsINSA_25SM100_TMA_2SM_LOAD_IM2COLENSA_14ComposedLayoutINSA_7SwizzleILi3ELi4ELi3EEENSA_18smem_ptr_flag_bitsILi32EEENSV_INSB_IJNSC_ILi8EEESJ_EEENSB_IJSJ_SE_EEEEEEEvEENS14_INSA_18SM100_TMA_2SM_LOADENS16_INS17_ILi2ELi5ELi2EEES1A_NSV_INSB_IJSJ_NSC_ILi4EEEEEENSB_IJSE_SJ_EEEEEEEvEEEENS_8epilogue10collective18CollectiveEpilogueINS1Q_23Sm100TmaWarpSpecializedILi4ELi2ELi16ELb1ELb0EEEJNSB_IJNSC_ILi128EEESI_SK_EEENSB_IJNSV_IS1V_SE_EENSV_INSC_ILi16EEESE_EEEEESM_NSB_IJNSB_IJlllEEESE_SX_EEESM_S22_NS1Q_6fusion15FusionCallbacksIS1U_NS23_17LinearCombinationISM_fSM_fLNS_15FloatRoundStyleE2EEES1W_S20_JEEENSA_5SM1004TMEM4LOAD26SM100_TMEM_LOAD_32dp32b16xENSA_20SM90_TMA_LOAD_IM2COLENS16_INS17_ILi2ELi4ELi3EEES1A_NSV_INSB_IJS1B_S1Y_EEENSB_IJS1Y_SE_EEEEEEENSA_39AutoVectorizingCopyWithAssumedAlignmentILi128EEENSA_21SM90_TMA_STORE_IM2COLES2I_S2K_S2K_EEEvvEEEEvNT_6ParamsE)
        /*0a90*/ 	.short	0x0380
        /*0a92*/ 	.short	0x0800


	//----- nvinfo : EIATTR_SW_WAR
	.align		4
.L_55:
        /*0a94*/ 	.byte	0x04, 0x36
        /*0a96*/ 	.short	(.L_57 - .L_56)
.L_56:
        /*0a98*/ 	.word	0x00000008
.L_57:


//--------------------- .nv.callgraph             --------------------------
	.section	.nv.callgraph,"",@"SHT_CUDA_CALLGRAPH"
	.align	4
	.sectionentsize	8
	.align		4
        /*0000*/ 	.word	0x00000000
	.align		4
        /*0004*/ 	.word	0xffffffff
	.align		4
        /*0008*/ 	.word	index@(_ZN7cutlass13device_kernelINS_4conv6kernel13ConvUniversalINS1_16ConvProblemShapeILNS1_8OperatorE1ELi2EEENS1_10collective14CollectiveConvINS1_47MainloopSm100TmaUmmaWarpSpecializedImplicitGemmILS5_1ELi9ELi2ELi1ELi2EN4cute5tupleIJNSA_1CILi2EEENSC_ILi1EEESE_EEEEENSB_IJNSC_ILi256EEENSC_ILi64EEENSB_IJNSC_ILi32EEEEEEEEENS_10tfloat32_tESM_NSA_8TiledMMAINSA_8MMA_AtomIJNSA_23SM100_MMA_TF32_2x1SM_SSISM_SM_fLi256ELi64ELNSA_4UMMA5MajorE0ELSR_1ELNSQ_7ScaleInE0ELSS_0EEEEEENSA_6LayoutINSB_IJSE_SE_SE_EEENSB_IJNSC_ILi0EEESX_SX_EEEEENSB_IJNSA_10UnderscoreES10_S10_EEEEENS7_6detail27Sm100ImplicitGemmTileTraitsINSA_25SM100_TMA_2SM_LOAD_IM2COLENSA_14ComposedLayoutINSA_7SwizzleILi3ELi4ELi3EEENSA_18smem_ptr_flag_bitsILi32EEENSV_INSB_IJNSC_ILi8EEESJ_EEENSB_IJSJ_SE_EEEEEEEvEENS14_INSA_18SM100_TMA_2SM_LOADENS16_INS17_ILi2ELi5ELi2EEES1A_NSV_INSB_IJSJ_NSC_ILi4EEEEEENSB_IJSE_SJ_EEEEEEEvEEEENS_8epilogue10collective18CollectiveEpilogueINS1Q_23Sm100TmaWarpSpecializedILi4ELi2ELi16ELb1ELb0EEEJNSB_IJNSC_ILi128EEESI_SK_EEENSB_IJNSV_IS1V_SE_EENSV_INSC_ILi16EEESE_EEEEESM_NSB_IJNSB_IJlllEEESE_SX_EEESM_S22_NS1Q_6fusion15FusionCallbacksIS1U_NS23_17LinearCombinationISM_fSM_fLNS_15FloatRoundStyleE2EEES1W_S20_JEEENSA_5SM1004TMEM4LOAD26SM100_TMEM_LOAD_32dp32b16xENSA_20SM90_TMA_LOAD_IM2COLENS16_INS17_ILi2ELi4ELi3EEES1A_NSV_INSB_IJS1B_S1Y_EEENSB_IJS1Y_SE_EEEEEEENSA_39AutoVectorizingCopyWithAssumedAlignmentILi128EEENSA_21SM90_TMA_STORE_IM2COLES2I_S2K_S2K_EEEvvEEEEvNT_6ParamsE)
	.align		4
        /*000c*/ 	.word	index@(__assertfail)
	.align		4
        /*0010*/ 	.word	0x00000000
	.align		4
        /*0014*/ 	.word	0xfffffffe
	.align		4
        /*0018*/ 	.word	0x00000000
	.align		4
        /*001c*/ 	.word	0xfffffffd
	.align		4
        /*0020*/ 	.word	0x00000000
	.align		4
        /*0024*/ 	.word	0xfffffffc


//--------------------- .nv.constant4             --------------------------
	.section	.nv.constant4,"a",@progbits
	.align	8
	.align		8
.nv.constant4:
        /*0000*/ 	.dword	__assertfail
	.align		8
        /*0008*/ 	.dword	__unnamed_1
	.align		8
        /*0010*/ 	.dword	__unnamed_2
	.align		8
        /*0018*/ 	.dword	_ZN39_INTERNAL_7302595c_4_k_cu_91b3a1bc_31634cuda3std3__45__cpo5beginE
	.align		8
        /*0020*/ 	.dword	_ZN39_INTERNAL_7302595c_4_k_cu_91b3a1bc_31634cuda3std3__45__cpo3endE
	.align		8
        /*0028*/ 	.dword	_ZN39_INTERNAL_7302595c_4_k_cu_91b3a1bc_31634cuda3std3__45__cpo6cbeginE
	.align		8
        /*0030*/ 	.dword	_ZN39_INTERNAL_7302595c_4_k_cu_91b3a1bc_31634cuda3std3__45__cpo4cendE
	.align		8
        /*0038*/ 	.dword	_ZN39_INTERNAL_7302595c_4_k_cu_91b3a1bc_31634cuda3std3__441_GLOBAL__N__7302595c_4_k_cu_91b3a1bc_31636ignoreE
	.align		8
        /*0040*/ 	.dword	_ZN39_INTERNAL_7302595c_4_k_cu_91b3a1bc_31634cuda3std3__419piecewise_constructE
	.align		8
        /*0048*/ 	.dword	_ZN39_INTERNAL_7302595c_4_k_cu_91b3a1bc_31634cuda3std3__48in_placeE
	.align		8
        /*0050*/ 	.dword	_ZN39_INTERNAL_7302595c_4_k_cu_91b3a1bc_31634cuda3std6ranges3__45__cpo4swapE
	.align		8
        /*0058*/ 	.dword	_ZN39_INTERNAL_7302595c_4_k_cu_91b3a1bc_31634cuda3std6ranges3__45__cpo9iter_moveE
	.align		8
        /*0060*/ 	.dword	_ZN39_INTERNAL_7302595c_4_k_cu_91b3a1bc_31634cute7productE
	.align		8
        /*0068*/ 	.dword	_ZN39_INTERNAL_7302595c_4_k_cu_91b3a1bc_31634cute1_E
	.align		8
        /*0070*/ 	.dword	$str$27
	.align		8
        /*0078*/ 	.dword	$str$28
	.align		8
        /*0080*/ 	.dword	$str$29
	.align		8
        /*0088*/ 	.dword	$str$30


//--------------------- .text._ZN7cutlass13device_kernelINS_4conv6kernel13ConvUniversalINS1_16ConvProblemShapeILNS1_8OperatorE1ELi2EEENS1_10collective14CollectiveConvINS1_47MainloopSm100TmaUmmaWarpSpecializedImplicitGemmILS5_1ELi9ELi2ELi1ELi2EN4cute5tupleIJNSA_1CILi2EEENSC_ILi1EEESE_EEEEENSB_IJNSC_ILi256EEENSC_ILi64EEENSB_IJNSC_ILi32EEEEEEEEENS_10tfloat32_tESM_NSA_8TiledMMAINSA_8MMA_AtomIJNSA_23SM100_MMA_TF32_2x1SM_SSISM_SM_fLi256ELi64ELNSA_4UMMA5MajorE0ELSR_1ELNSQ_7ScaleInE0ELSS_0EEEEEENSA_6LayoutINSB_IJSE_SE_SE_EEENSB_IJNSC_ILi0EEESX_SX_EEEEENSB_IJNSA_10UnderscoreES10_S10_EEEEENS7_6detail27Sm100ImplicitGemmTileTraitsINSA_25SM100_TMA_2SM_LOAD_IM2COLENSA_14ComposedLayoutINSA_7SwizzleILi3ELi4ELi3EEENSA_18smem_ptr_flag_bitsILi32EEENSV_INSB_IJNSC_ILi8EEESJ_EEENSB_IJSJ_SE_EEEEEEEvEENS14_INSA_18SM100_TMA_2SM_LOADENS16_INS17_ILi2ELi5ELi2EEES1A_NSV_INSB_IJSJ_NSC_ILi4EEEEEENSB_IJSE_SJ_EEEEEEEvEEEENS_8epilogue10collective18CollectiveEpilogueINS1Q_23Sm100TmaWarpSpecializedILi4ELi2ELi16ELb1ELb0EEEJNSB_IJNSC_ILi128EEESI_SK_EEENSB_IJNSV_IS1V_SE_EENSV_INSC_ILi16EEESE_EEEEESM_NSB_IJNSB_IJlllEEESE_SX_EEESM_S22_NS1Q_6fusion15FusionCallbacksIS1U_NS23_17LinearCombinationISM_fSM_fLNS_15FloatRoundStyleE2EEES1W_S20_JEEENSA_5SM1004TMEM4LOAD26SM100_TMEM_LOAD_32dp32b16xENSA_20SM90_TMA_LOAD_IM2COLENS16_INS17_ILi2ELi4ELi3EEES1A_NSV_INSB_IJS1B_S1Y_EEENSB_IJS1Y_SE_EEEEEEENSA_39AutoVectorizingCopyWithAssumedAlignmentILi128EEENSA_21SM90_TMA_STORE_IM2COLES2I_S2K_S2K_EEEvvEEEEvNT_6ParamsE --------------------------
	.section	.text._ZN7cutlass13device_kernelINS_4conv6kernel13ConvUniversalINS1_16ConvProblemShapeILNS1_8OperatorE1ELi2EEENS1_10collective14CollectiveConvINS1_47MainloopSm100TmaUmmaWarpSpecializedImplicitGemmILS5_1ELi9ELi2ELi1ELi2EN4cute5tupleIJNSA_1CILi2EEENSC_ILi1EEESE_EEEEENSB_IJNSC_ILi256EEENSC_ILi64EEENSB_IJNSC_ILi32EEEEEEEEENS_10tfloat32_tESM_NSA_8TiledMMAINSA_8MMA_AtomIJNSA_23SM100_MMA_TF32_2x1SM_SSISM_SM_fLi256ELi64ELNSA_4UMMA5MajorE0ELSR_1ELNSQ_7ScaleInE0ELSS_0EEEEEENSA_6LayoutINSB_IJSE_SE_SE_EEENSB_IJNSC_ILi0EEESX_SX_EEEEENSB_IJNSA_10UnderscoreES10_S10_EEEEENS7_6detail27Sm100ImplicitGemmTileTraitsINSA_25SM100_TMA_2SM_LOAD_IM2COLENSA_14ComposedLayoutINSA_7SwizzleILi3ELi4ELi3EEENSA_18smem_ptr_flag_bitsILi32EEENSV_INSB_IJNSC_ILi8EEESJ_EEENSB_IJSJ_SE_EEEEEEEvEENS14_INSA_18SM100_TMA_2SM_LOADENS16_INS17_ILi2ELi5ELi2EEES1A_NSV_INSB_IJSJ_NSC_ILi4EEEEEENSB_IJSE_SJ_EEEEEEEvEEEENS_8epilogue10collective18CollectiveEpilogueINS1Q_23Sm100TmaWarpSpecializedILi4ELi2ELi16ELb1ELb0EEEJNSB_IJNSC_ILi128EEESI_SK_EEENSB_IJNSV_IS1V_SE_EENSV_INSC_ILi16EEESE_EEEEESM_NSB_IJNSB_IJlllEEESE_SX_EEESM_S22_NS1Q_6fusion15FusionCallbacksIS1U_NS23_17LinearCombinationISM_fSM_fLNS_15FloatRoundStyleE2EEES1W_S20_JEEENSA_5SM1004TMEM4LOAD26SM100_TMEM_LOAD_32dp32b16xENSA_20SM90_TMA_LOAD_IM2COLENS16_INS17_ILi2ELi4ELi3EEES1A_NSV_INSB_IJS1B_S1Y_EEENSB_IJS1Y_SE_EEEEEEENSA_39AutoVectorizingCopyWithAssumedAlignmentILi128EEENSA_21SM90_TMA_STORE_IM2COLES2I_S2K_S2K_EEEvvEEEEvNT_6ParamsE,"ax",@progbits
	.align	128
.text._ZN7cutlass13device_kernelINS_4conv6kernel13ConvUniversalINS1_16ConvProblemShapeILNS1_8OperatorE1ELi2EEENS1_10collective14CollectiveConvINS1_47MainloopSm100TmaUmmaWarpSpecializedImplicitGemmILS5_1ELi9ELi2ELi1ELi2EN4cute5tupleIJNSA_1CILi2EEENSC_ILi1EEESE_EEEEENSB_IJNSC_ILi256EEENSC_ILi64EEENSB_IJNSC_ILi32EEEEEEEEENS_10tfloat32_tESM_NSA_8TiledMMAINSA_8MMA_AtomIJNSA_23SM100_MMA_TF32_2x1SM_SSISM_SM_fLi256ELi64ELNSA_4UMMA5MajorE0ELSR_1ELNSQ_7ScaleInE0ELSS_0EEEEEENSA_6LayoutINSB_IJSE_SE_SE_EEENSB_IJNSC_ILi0EEESX_SX_EEEEENSB_IJNSA_10UnderscoreES10_S10_EEEEENS7_6detail27Sm100ImplicitGemmTileTraitsINSA_25SM100_TMA_2SM_LOAD_IM2COLENSA_14ComposedLayoutINSA_7SwizzleILi3ELi4ELi3EEENSA_18smem_ptr_flag_bitsILi32EEENSV_INSB_IJNSC_ILi8EEESJ_EEENSB_IJSJ_SE_EEEEEEEvEENS14_INSA_18SM100_TMA_2SM_LOADENS16_INS17_ILi2ELi5ELi2EEES1A_NSV_INSB_IJSJ_NSC_ILi4EEEEEENSB_IJSE_SJ_EEEEEEEvEEEENS_8epilogue10collective18CollectiveEpilogueINS1Q_23Sm100TmaWarpSpecializedILi4ELi2ELi16ELb1ELb0EEEJNSB_IJNSC_ILi128EEESI_SK_EEENSB_IJNSV_IS1V_SE_EENSV_INSC_ILi16EEESE_EEEEESM_NSB_IJNSB_IJlllEEESE_SX_EEESM_S22_NS1Q_6fusion15FusionCallbacksIS1U_NS23_17LinearCombinationISM_fSM_fLNS_15FloatRoundStyleE2EEES1W_S20_JEEENSA_5SM1004TMEM4LOAD26SM100_TMEM_LOAD_32dp32b16xENSA_20SM90_TMA_LOAD_IM2COLENS16_INS17_ILi2ELi4ELi3EEES1A_NSV_INSB_IJS1B_S1Y_EEENSB_IJS1Y_SE_EEEEEEENSA_39AutoVectorizingCopyWithAssumedAlignmentILi128EEENSA_21SM90_TMA_STORE_IM2COLES2I_S2K_S2K_EEEvvEEEEvNT_6ParamsE:
        .type           _ZN7cutlass13device_kernelINS_4conv6kernel13ConvUniversalINS1_16ConvProblemShapeILNS1_8OperatorE1ELi2EEENS1_10collective14CollectiveConvINS1_47MainloopSm100TmaUmmaWarpSpecializedImplicitGemmILS5_1ELi9ELi2ELi1ELi2EN4cute5tupleIJNSA_1CILi2EEENSC_ILi1EEESE_EEEEENSB_IJNSC_ILi256EEENSC_ILi64EEENSB_IJNSC_ILi32EEEEEEEEENS_10tfloat32_tESM_NSA_8TiledMMAINSA_8MMA_AtomIJNSA_23SM100_MMA_TF32_2x1SM_SSISM_SM_fLi256ELi64ELNSA_4UMMA5MajorE0ELSR_1ELNSQ_7ScaleInE0ELSS_0EEEEEENSA_6LayoutINSB_IJSE_SE_SE_EEENSB_IJNSC_ILi0EEESX_SX_EEEEENSB_IJNSA_10UnderscoreES10_S10_EEEEENS7_6detail27Sm100ImplicitGemmTileTraitsINSA_25SM100_TMA_2SM_LOAD_IM2COLENSA_14ComposedLayoutINSA_7SwizzleILi3ELi4ELi3EEENSA_18smem_ptr_flag_bitsILi32EEENSV_INSB_IJNSC_ILi8EEESJ_EEENSB_IJSJ_SE_EEEEEEEvEENS14_INSA_18SM100_TMA_2SM_LOADENS16_INS17_ILi2ELi5ELi2EEES1A_NSV_INSB_IJSJ_NSC_ILi4EEEEEENSB_IJSE_SJ_EEEEEEEvEEEENS_8epilogue10collective18CollectiveEpilogueINS1Q_23Sm100TmaWarpSpecializedILi4ELi2ELi16ELb1ELb0EEEJNSB_IJNSC_ILi128EEESI_SK_EEENSB_IJNSV_IS1V_SE_EENSV_INSC_ILi16EEESE_EEEEESM_NSB_IJNSB_IJlllEEESE_SX_EEESM_S22_NS1Q_6fusion15FusionCallbacksIS1U_NS23_17LinearCombinationISM_fSM_fLNS_15FloatRoundStyleE2EEES1W_S20_JEEENSA_5SM1004TMEM4LOAD26SM100_TMEM_LOAD_32dp32b16xENSA_20SM90_TMA_LOAD_IM2COLENS16_INS17_ILi2ELi4ELi3EEES1A_NSV_INSB_IJS1B_S1Y_EEENSB_IJS1Y_SE_EEEEEEENSA_39AutoVectorizingCopyWithAssumedAlignmentILi128EEENSA_21SM90_TMA_STORE_IM2COLES2I_S2K_S2K_EEEvvEEEEvNT_6ParamsE,@function
        .size           _ZN7cutlass13device_kernelINS_4conv6kernel13ConvUniversalINS1_16ConvProblemShapeILNS1_8OperatorE1ELi2EEENS1_10collective14CollectiveConvINS1_47MainloopSm100TmaUmmaWarpSpecializedImplicitGemmILS5_1ELi9ELi2ELi1ELi2EN4cute5tupleIJNSA_1CILi2EEENSC_ILi1EEESE_EEEEENSB_IJNSC_ILi256EEENSC_ILi64EEENSB_IJNSC_ILi32EEEEEEEEENS_10tfloat32_tESM_NSA_8TiledMMAINSA_8MMA_AtomIJNSA_23SM100_MMA_TF32_2x1SM_SSISM_SM_fLi256ELi64ELNSA_4UMMA5MajorE0ELSR_1ELNSQ_7ScaleInE0ELSS_0EEEEEENSA_6LayoutINSB_IJSE_SE_SE_EEENSB_IJNSC_ILi0EEESX_SX_EEEEENSB_IJNSA_10UnderscoreES10_S10_EEEEENS7_6detail27Sm100ImplicitGemmTileTraitsINSA_25SM100_TMA_2SM_LOAD_IM2COLENSA_14ComposedLayoutINSA_7SwizzleILi3ELi4ELi3EEENSA_18smem_ptr_flag_bitsILi32EEENSV_INSB_IJNSC_ILi8EEESJ_EEENSB_IJSJ_SE_EEEEEEEvEENS14_INSA_18SM100_TMA_2SM_LOADENS16_INS17_ILi2ELi5ELi2EEES1A_NSV_INSB_IJSJ_NSC_ILi4EEEEEENSB_IJSE_SJ_EEEEEEEvEEEENS_8epilogue10collective18CollectiveEpilogueINS1Q_23Sm100TmaWarpSpecializedILi4ELi2ELi16ELb1ELb0EEEJNSB_IJNSC_ILi128EEESI_SK_EEENSB_IJNSV_IS1V_SE_EENSV_INSC_ILi16EEESE_EEEEESM_NSB_IJNSB_IJlllEEESE_SX_EEESM_S22_NS1Q_6fusion15FusionCallbacksIS1U_NS23_17LinearCombinationISM_fSM_fLNS_15FloatRoundStyleE2EEES1W_S20_JEEENSA_5SM1004TMEM4LOAD26SM100_TMEM_LOAD_32dp32b16xENSA_20SM90_TMA_LOAD_IM2COLENS16_INS17_ILi2ELi4ELi3EEES1A_NSV_INSB_IJS1B_S1Y_EEENSB_IJS1Y_SE_EEEEEEENSA_39AutoVectorizingCopyWithAssumedAlignmentILi128EEENSA_21SM90_TMA_STORE_IM2COLES2I_S2K_S2K_EEEvvEEEEvNT_6ParamsE,(.L_x_203 - _ZN7cutlass13device_kernelINS_4conv6kernel13ConvUniversalINS1_16ConvProblemShapeILNS1_8OperatorE1ELi2EEENS1_10collective14CollectiveConvINS1_47MainloopSm100TmaUmmaWarpSpecializedImplicitGemmILS5_1ELi9ELi2ELi1ELi2EN4cute5tupleIJNSA_1CILi2EEENSC_ILi1EEESE_EEEEENSB_IJNSC_ILi256EEENSC_ILi64EEENSB_IJNSC_ILi32EEEEEEEEENS_10tfloat32_tESM_NSA_8TiledMMAINSA_8MMA_AtomIJNSA_23SM100_MMA_TF32_2x1SM_SSISM_SM_fLi256ELi64ELNSA_4UMMA5MajorE0ELSR_1ELNSQ_7ScaleInE0ELSS_0EEEEEENSA_6LayoutINSB_IJSE_SE_SE_EEENSB_IJNSC_ILi0EEESX_SX_EEEEENSB_IJNSA_10UnderscoreES10_S10_EEEEENS7_6detail27Sm100ImplicitGemmTileTraitsINSA_25SM100_TMA_2SM_LOAD_IM2COLENSA_14ComposedLayoutINSA_7SwizzleILi3ELi4ELi3EEENSA_18smem_ptr_flag_bitsILi32EEENSV_INSB_IJNSC_ILi8EEESJ_EEENSB_IJSJ_SE_EEEEEEEvEENS14_INSA_18SM100_TMA_2SM_LOADENS16_INS17_ILi2ELi5ELi2EEES1A_NSV_INSB_IJSJ_NSC_ILi4EEEEEENSB_IJSE_SJ_EEEEEEEvEEEENS_8epilogue10collective18CollectiveEpilogueINS1Q_23Sm100TmaWarpSpecializedILi4ELi2ELi16ELb1ELb0EEEJNSB_IJNSC_ILi128EEESI_SK_EEENSB_IJNSV_IS1V_SE_EENSV_INSC_ILi16EEESE_EEEEESM_NSB_IJNSB_IJlllEEESE_SX_EEESM_S22_NS1Q_6fusion15FusionCallbacksIS1U_NS23_17LinearCombinationISM_fSM_fLNS_15FloatRoundStyleE2EEES1W_S20_JEEENSA_5SM1004TMEM4LOAD26SM100_TMEM_LOAD_32dp32b16xENSA_20SM90_TMA_LOAD_IM2COLENS16_INS17_ILi2ELi4ELi3EEES1A_NSV_INSB_IJS1B_S1Y_EEENSB_IJS1Y_SE_EEEEEEENSA_39AutoVectorizingCopyWithAssumedAlignmentILi128EEENSA_21SM90_TMA_STORE_IM2COLES2I_S2K_S2K_EEEvvEEEEvNT_6ParamsE)
        .other          _ZN7cutlass13device_kernelINS_4conv6kernel13ConvUniversalINS1_16ConvProblemShapeILNS1_8OperatorE1ELi2EEENS1_10collective14CollectiveConvINS1_47MainloopSm100TmaUmmaWarpSpecializedImplicitGemmILS5_1ELi9ELi2ELi1ELi2EN4cute5tupleIJNSA_1CILi2EEENSC_ILi1EEESE_EEEEENSB_IJNSC_ILi256EEENSC_ILi64EEENSB_IJNSC_ILi32EEEEEEEEENS_10tfloat32_tESM_NSA_8TiledMMAINSA_8MMA_AtomIJNSA_23SM100_MMA_TF32_2x1SM_SSISM_SM_fLi256ELi64ELNSA_4UMMA5MajorE0ELSR_1ELNSQ_7ScaleInE0ELSS_0EEEEEENSA_6LayoutINSB_IJSE_SE_SE_EEENSB_IJNSC_ILi0EEESX_SX_EEEEENSB_IJNSA_10UnderscoreES10_S10_EEEEENS7_6detail27Sm100ImplicitGemmTileTraitsINSA_25SM100_TMA_2SM_LOAD_IM2COLENSA_14ComposedLayoutINSA_7SwizzleILi3ELi4ELi3EEENSA_18smem_ptr_flag_bitsILi32EEENSV_INSB_IJNSC_ILi8EEESJ_EEENSB_IJSJ_SE_EEEEEEEvEENS14_INSA_18SM100_TMA_2SM_LOADENS16_INS17_ILi2ELi5ELi2EEES1A_NSV_INSB_IJSJ_NSC_ILi4EEEEEENSB_IJSE_SJ_EEEEEEEvEEEENS_8epilogue10collective18CollectiveEpilogueINS1Q_23Sm100TmaWarpSpecializedILi4ELi2ELi16ELb1ELb0EEEJNSB_IJNSC_ILi128EEESI_SK_EEENSB_IJNSV_IS1V_SE_EENSV_INSC_ILi16EEESE_EEEEESM_NSB_IJNSB_IJlllEEESE_SX_EEESM_S22_NS1Q_6fusion15FusionCallbacksIS1U_NS23_17LinearCombinationISM_fSM_fLNS_15FloatRoundStyleE2EEES1W_S20_JEEENSA_5SM1004TMEM4LOAD26SM100_TMEM_LOAD_32dp32b16xENSA_20SM90_TMA_LOAD_IM2COLENS16_INS17_ILi2ELi4ELi3EEES1A_NSV_INSB_IJS1B_S1Y_EEENSB_IJS1Y_SE_EEEEEEENSA_39AutoVectorizingCopyWithAssumedAlignmentILi128EEENSA_21SM90_TMA_STORE_IM2COLES2I_S2K_S2K_EEEvvEEEEvNT_6ParamsE,@"STO_CUDA_ENTRY STV_DEFAULT"
_ZN7cutlass13device_kernelINS_4conv6kernel13ConvUniversalINS1_16ConvProblemShapeILNS1_8OperatorE1ELi2EEENS1_10collective14CollectiveConvINS1_47MainloopSm100TmaUmmaWarpSpecializedImplicitGemmILS5_1ELi9ELi2ELi1ELi2EN4cute5tupleIJNSA_1CILi2EEENSC_ILi1EEESE_EEEEENSB_IJNSC_ILi256EEENSC_ILi64EEENSB_IJNSC_ILi32EEEEEEEEENS_10tfloat32_tESM_NSA_8TiledMMAINSA_8MMA_AtomIJNSA_23SM100_MMA_TF32_2x1SM_SSISM_SM_fLi256ELi64ELNSA_4UMMA5MajorE0ELSR_1ELNSQ_7ScaleInE0ELSS_0EEEEEENSA_6LayoutINSB_IJSE_SE_SE_EEENSB_IJNSC_ILi0EEESX_SX_EEEEENSB_IJNSA_10UnderscoreES10_S10_EEEEENS7_6detail27Sm100ImplicitGemmTileTraitsINSA_25SM100_TMA_2SM_LOAD_IM2COLENSA_14ComposedLayoutINSA_7SwizzleILi3ELi4ELi3EEENSA_18smem_ptr_flag_bitsILi32EEENSV_INSB_IJNSC_ILi8EEESJ_EEENSB_IJSJ_SE_EEEEEEEvEENS14_INSA_18SM100_TMA_2SM_LOADENS16_INS17_ILi2ELi5ELi2EEES1A_NSV_INSB_IJSJ_NSC_ILi4EEEEEENSB_IJSE_SJ_EEEEEEEvEEEENS_8epilogue10collective18CollectiveEpilogueINS1Q_23Sm100TmaWarpSpecializedILi4ELi2ELi16ELb1ELb0EEEJNSB_IJNSC_ILi128EEESI_SK_EEENSB_IJNSV_IS1V_SE_EENSV_INSC_ILi16EEESE_EEEEESM_NSB_IJNSB_IJlllEEESE_SX_EEESM_S22_NS1Q_6fusion15FusionCallbacksIS1U_NS23_17LinearCombinationISM_fSM_fLNS_15FloatRoundStyleE2EEES1W_S20_JEEENSA_5SM1004TMEM4LOAD26SM100_TMEM_LOAD_32dp32b16xENSA_20SM90_TMA_LOAD_IM2COLENS16_INS17_ILi2ELi4ELi3EEES1A_NSV_INSB_IJS1B_S1Y_EEENSB_IJS1Y_SE_EEEEEEENSA_39AutoVectorizingCopyWithAssumedAlignmentILi128EEENSA_21SM90_TMA_STORE_IM2COLES2I_S2K_S2K_EEEvvEEEEvNT_6ParamsE:
[----:B------:R-:W1:Y:S01]  /*0000*/  LDC R1, c[0x0][0x37c] ;  /* 0x0000df00ff017b82 */ /* 0x000e620000000800 */
[----:B------:R-:W2:Y:S01]  /*0010*/  S2R R67, SR_TID.X ;  /* 0x0000000000437919 */ /* 0x000ea20000002100 */
[----:B------:R-:W3:Y:S06]  /*0020*/  LDCU.64 UR8, c[0x0][0x890] ;  /* 0x00011200ff0877ac */ /* 0x000eec0008000a00 */
[----:B------:R-:W4:Y:S01]  /*0030*/  S2UR UR4, SR_CgaCtaId ;  /* 0x00000000000479c3 */ /* 0x000f220000008800 */
[----:B-1----:R-:W-:Y:S01]  /*0040*/  VIADD R1, R1, 0xfffffff8 ;  /* 0xfffffff801017836 */ /* 0x002fe20000000000 */
[----:B------:R-:W-:-:S02]  /*0050*/  PRMT R69, RZ, 0x7610, R69 ;  /* 0x00007610ff457816 */ /* 0x000fc40000000045 */
[----:B------:R-:W-:Y:S02]  /*0060*/  ELECT P1, URZ, PT ;  /* 0x0000000000ff782f */ /* 0x000fe40003820000 */
[----:B------:R-:W-:Y:S01]  /*0070*/  R2UR UR48, R1 ;  /* 0x00000000013072ca */ /* 0x000fe200000e0000 */
[----:B---3--:R-:W-:-:S04]  /*0080*/  UISETP.NE.U32.AND UP0, UPT, UR8, URZ, UPT ;  /* 0x000000ff0800728c */ /* 0x008fc8000bf05070 */
[----:B------:R-:W-:Y:S02]  /*0090*/  UISETP.NE.AND.EX UP0, UPT, UR9, URZ, UPT, UP0 ;  /* 0x000000ff0900728c */ /* 0x000fe4000bf05300 */
[----:B----4-:R-:W-:Y:S02]  /*00a0*/  ULOP3.LUT UR38, UR4, 0x1, URZ, 0xc0, !UPT ;  /* 0x0000000104267892 */ /* 0x010fe4000f8ec0ff */
[----:B------:R-:W-:Y:S01]  /*00b0*/  ULOP3.LUT UR37, UR4, 0x1, URZ, 0x3c, !UPT ;  /* 0x0000000104257892 */ /* 0x000fe2000f8e3cff */
[----:B--2---:R-:W-:-:S05]  /*00c0*/  SHF.R.U32.HI R70, RZ, 0x5, R67 ;  /* 0x00000005ff467819 */ /* 0x004fca0000011643 */
[----:B------:R-:W1:Y:S02]  /*00d0*/  SHFL.IDX PT, R0, R70, RZ, 0x1f ;  /* 0x00001fff46007589 */ /* 0x000e6400000e0000 */
[----:B-1----:R-:W-:Y:S01]  /*00e0*/  R2UR UR18, R0 ;  /* 0x00000000001272ca */ /* 0x002fe200000e0000 */
[----:B------:R-:W-:-:S14]  /*00f0*/  BRA.U UP0, `(.L_x_0) ;  /* 0x0000000100307547 */ /* 0x000fdc000b800000 */
[----:B------:R-:W1:Y:S02]  /*0100*/  LDCU.64 UR4, c[0x0][0x888] ;  /* 0x00011100ff0477ac */ /* 0x000e640008000a00 */
[----:B-1----:R-:W-:-:S04]  /*0110*/  UISETP.NE.U32.AND UP0, UPT, UR4, URZ, UPT ;  /* 0x000000ff0400728c */ /* 0x002fc8000bf05070 */
[----:B------:R-:W-:-:S09]  /*0120*/  UISETP.NE.AND.EX UP0, UPT, UR5, URZ, UPT, UP0 ;  /* 0x000000ff0500728c */ /* 0x000fd2000bf05300 */
[----:B------:R-:W-:Y:S05]  /*0130*/  BRA.U !UP0, `(.L_x_1) ;  /* 0x0000000108147547 */ /* 0x000fea000b800000 */
[----:B------:R-:W1:Y:S01]  /*0140*/  LDC.64 R2, c[0x0][0x888] ;  /* 0x00022200ff027b82 */ /* 0x000e620000000a00 */
[----:B------:R-:W1:Y:S02]  /*0150*/  LDCU.64 UR4, c[0x0][0x358] ;  /* 0x00006b00ff0477ac */ /* 0x000e640008000a00 */
[----:B-1----:R1:W5:Y:S01]  /*0160*/  LDG.E R27, desc[UR4][R2.64] ;  /* 0x00000004021b7981 */ /* 0x002362000c1e1900 */
[----:B------:R-:W-:Y:S01]  /*0170*/  HFMA2 R69, -RZ, RZ, 0, 5.9604644775390625e-08 ;  /* 0x00000001ff457431 */ /* 0x000fe200000001ff */
[----:B------:R-:W-:Y:S05]  /*0180*/  BRA `(.L_x_0) ;  /* 0x00000000000c7947 */ /* 0x000fea0003800000 */
.L_x_1:
[----:B------:R-:W1:Y:S01]  /*0190*/  LDCU UR4, c[0x0][0x880] ;  /* 0x00011000ff0477ac */ /* 0x000e620008000800 */
[----:B------:R-:W-:Y:S01]  /*01a0*/  HFMA2 R69, -RZ, RZ, 0, 5.9604644775390625e-08 ;  /* 0x00000001ff457431 */ /* 0x000fe200000001ff */
[----:B-1----:R-:W-:-:S07]  /*01b0*/  MOV R27, UR4 ;  /* 0x00000004001b7c02 */ /* 0x002fce0008000f00 */
.L_x_0:
[----:B------:R-:W2:Y:S02]  /*01c0*/  LDCU.64 UR4, c[0x0][0x8b0] ;  /* 0x00011600ff0477ac */ /* 0x000ea40008000a00 */
[----:B--2---:R-:W-:-:S04]  /*01d0*/  UISETP.NE.U32.AND UP0, UPT, UR4, URZ, UPT ;  /* 0x000000ff0400728c */ /* 0x004fc8000bf05070 */
[----:B------:R-:W-:-:S09]  /*01e0*/  UISETP.NE.AND.EX UP0, UPT, UR5, URZ, UPT, UP0 ;  /* 0x000000ff0500728c */ /* 0x000fd2000bf05300 */
[----:B------:R-:W-:Y:S05]  /*01f0*/  BRA.U UP0, `(.L_x_2) ;  /* 0x0000000100287547 */ /* 0x000fea000b800000 */
[----:B------:R-:W2:Y:S02]  /*0200*/  LDCU.64 UR4, c[0x0][0x8a8] ;  /* 0x00011500ff0477ac */ /* 0x000ea40008000a00 */
[----:B--2---:R-:W-:-:S04]  /*0210*/  UISETP.NE.U32.AND UP0, UPT, UR4, URZ, UPT ;  /* 0x000000ff0400728c */ /* 0x004fc8000bf05070 */
[----:B------:R-:W-:-:S09]  /*0220*/  UISETP.NE.AND.EX UP0, UPT, UR5, URZ, UPT, UP0 ;  /* 0x000000ff0500728c */ /* 0x000fd2000bf05300 */
[----:B------:R-:W-:Y:S05]  /*0230*/  BRA.U !UP0, `(.L_x_3) ;  /* 0x0000000108107547 */ /* 0x000fea000b800000 */
[----:B------:R-:W2:Y:S01]  /*0240*/  LDC.64 R24, c[0x0][0x8a8] ;  /* 0x00022a00ff187b82 */ /* 0x000ea20000000a00 */
[----:B------:R-:W2:Y:S02]  /*0250*/  LDCU.64 UR4, c[0x0][0x358] ;  /* 0x00006b00ff0477ac */ /* 0x000ea40008000a00 */
[----:B--2---:R2:W5:Y:S01]  /*0260*/  LDG.E R24, desc[UR4][R24.64] ;  /* 0x0000000418187981 */ /* 0x004562000c1e1900 */
[----:B------:R-:W-:Y:S05]  /*0270*/  BRA `(.L_x_2) ;  /* 0x0000000000087947 */ /* 0x000fea0003800000 */
.L_x_3:
[----:B------:R-:W2:Y:S02]  /*0280*/  LDCU UR4, c[0x0][0x8a0] ;  /* 0x00011400ff0477ac */ /* 0x000ea40008000800 */
[----:B--2---:R-:W-:Y:S02]  /*0290*/  MOV R24, UR4 ;  /* 0x0000000400187c02 */ /* 0x004fe40008000f00 */
.L_x_2:
[----:B------:R-:W-:Y:S01]  /*02a0*/  IMAD.U32 R0, RZ, RZ, UR18 ;  /* 0x00000012ff007e24 */ /* 0x000fe2000f8e00ff */
[----:B------:R-:W-:Y:S04]  /*02b0*/  BSSY.RECONVERGENT B0, `(.L_x_4) ;  /* 0x000000c000007945 */ /* 0x000fe80003800200 */
[C---:B------:R-:W-:Y:S02]  /*02c0*/  ISETP.NE.OR P2, PT, R0.reuse, 0x1, !P1 ;  /* 0x000000010000780c */ /* 0x040fe40004f45670 */
[----:B------:R-:W-:-:S11]  /*02d0*/  ISETP.NE.OR P0, PT, R0, 0x3, !P1 ;  /* 0x000000030000780c */ /* 0x000fd60004f05670 */
[----:B------:R-:W-:Y:S05]  /*02e0*/  @P2 BRA `(.L_x_5) ;  /* 0x0000000000202947 */ /* 0x000fea0003800000 */
[----:B------:R-:W3:Y:S02]  /*02f0*/  LDCU.64 UR4, c[0x0][0x348] ;  /* 0x00006900ff0477ac */ /* 0x000ee40008000a00 */
[----:B---3--:R-:W-:Y:S02]  /*0300*/  UIADD3 UR6, UP1, UPT, UR4, 0x80, URZ ;  /* 0x0000008004067890 */ /* 0x008fe4000ff3e0ff */
[----:B------:R-:W-:Y:S02]  /*0310*/  UIADD3 UR4, UP0, UPT, UR4, 0x180, URZ ;  /* 0x0000018004047890 */ /* 0x000fe4000ff1e0ff */
[----:B------:R-:W-:Y:S02]  /*0320*/  UIADD3.X UR7, UPT, UPT, URZ, UR5, URZ, UP1, !UPT ;  /* 0x00000005ff077290 */ /* 0x000fe40008ffe4ff */
[----:B------:R-:W-:-:S07]  /*0330*/  UIADD3.X UR5, UPT, UPT, URZ, UR5, URZ, UP0, !UPT ;  /* 0x00000005ff057290 */ /* 0x000fce00087fe4ff */
[----:B------:R3:W-:Y:S02]  /*0340*/  UTMACCTL.PF [UR6] ;  /* 0x00000000060079b9 */ /* 0x0007e40008040000 */
[----:B------:R3:W-:Y:S02]  /*0350*/  UTMACCTL.PF [UR4] ;  /* 0x00000000040079b9 */ /* 0x0007e40008040000 */
[----:B---3--:R-:W-:Y:S01]  /*0360*/  NOP ;  /* 0x0000000000007918 */ /* 0x008fe20000000000 */
.L_x_5:
[----:B------:R-:W-:Y:S05]  /*0370*/  BSYNC.RECONVERGENT B0 ;  /* 0x0000000000007941 */ /* 0x000fea0003800200 */
.L_x_4:
[----:B------:R-:W-:Y:S04]  /*0380*/  BSSY.RECONVERGENT B0, `(.L_x_6) ;  /* 0x000000a000007945 */ /* 0x000fe80003800200 */
        /* <DEDUP_REMOVED lines=9> */
.L_x_7:
[----:B------:R-:W-:Y:S05]  /*0420*/  BSYNC.RECONVERGENT B0 ;  /* 0x0000000000007941 */ /* 0x000fea0003800200 */
.L_x_6:
[----:B------:R-:W3:Y:S01]  /*0430*/  LDCU.64 UR4, c[0x0][0x888] ;  /* 0x00011100ff0477ac */ /* 0x000ee20008000a00 */
[----:B------:R-:W-:Y:S02]  /*0440*/  UISETP.EQ.U32.AND UP2, UPT, UR8, URZ, UPT ;  /* 0x000000ff0800728c */ /* 0x000fe4000bf42070 */
[----:B------:R-:W-:Y:S02]  /*0450*/  UPLOP3.LUT UP3, UPT, UPT, UPT, UPT, 0x80, 0x8 ;  /* 0x000000000008789c */ /* 0x000fe40003f6f070 */
[----:B---3--:R-:W-:-:S04]  /*0460*/  UISETP.NE.U32.AND UP0, UPT, UR4, URZ, UPT ;  /* 0x000000ff0400728c */ /* 0x008fc8000bf05070 */
[----:B------:R-:W-:-:S04]  /*0470*/  UISETP.NE.AND.EX UP1, UPT, UR5, URZ, UPT, UP0 ;  /* 0x000000ff0500728c */ /* 0x000fc8000bf25300 */
[----:B------:R-:W-:-:S04]  /*0480*/  UISETP.EQ.OR.EX UP4, UPT, UR9, URZ, !UP1, UP2 ;  /* 0x000000ff0900728c */ /* 0x000fc8000cf82720 */
[----:B------:R-:W-:-:S06]  /*0490*/  UP2UR UR4, UPR, URZ, 0x10 ;  /* 0x00000010ff047883 */ /* 0x000fcc0008000000 */
[----:B------:R-:W-:Y:S01]  /*04a0*/  MOV R79, UR4 ;  /* 0x00000004004f7c02 */ /* 0x000fe20008000f00 */
[----:B------:R-:W-:Y:S06]  /*04b0*/  BRA.U !UP4, `(.L_x_8) ;  /* 0x000000010c207547 */ /* 0x000fec000b800000 */
[----:B------:R-:W-:Y:S01]  /*04c0*/  UISETP.NE.U32.AND UP2, UPT, UR8, URZ, UPT ;  /* 0x000000ff0800728c */ /* 0x000fe2000bf45070 */
[----:B-----5:R-:W-:Y:S01]  /*04d0*/  FSETP.NEU.AND P0, PT, R27, RZ, PT ;  /* 0x000000ff1b00720b */ /* 0x020fe20003f0d000 */
[----:B------:R-:W-:Y:S02]  /*04e0*/  USEL UR4, URZ, 0xffffffff, UP1 ;  /* 0xffffffffff047887 */ /* 0x000fe40008800000 */
[----:B------:R-:W-:-:S10]  /*04f0*/  UISETP.NE.AND.EX UP2, UPT, UR9, URZ, UPT, UP2 ;  /* 0x000000ff0900728c */ /* 0x000fd4000bf45320 */
[----:B------:R-:W-:Y:S01]  /*0500*/  VOTEU.ANY UP0, P0 ;  /* 0x0000000000ff7886 */ /* 0x000fe20000000100 */
[----:B------:R-:W-:-:S04]  /*0510*/  @!UP2 USEL UR4, URZ, 0xffffffff, UP0 ;  /* 0xffffffffff04a887 */ /* 0x000fc80008000000 */
[----:B------:R-:W-:-:S04]  /*0520*/  ULOP3.LUT UR4, UR4, 0x1, URZ, 0xc0, !UPT ;  /* 0x0000000104047892 */ /* 0x000fc8000f8ec0ff */
[----:B------:R-:W-:-:S11]  /*0530*/  UISETP.NE.U32.AND UP3, UPT, UR4, 0x1, UPT ;  /* 0x000000010400788c */ /* 0x000fd6000bf65070 */
.L_x_8:
[----:B------:R-:W3:Y:S01]  /*0540*/  SHFL.IDX PT, R0, R70, RZ, 0x1f ;  /* 0x00001fff46007589 */ /* 0x000ee200000e0000 */
[----:B------:R-:W-:Y:S02]  /*0550*/  UISETP.NE.AND UP5, UPT, UR18, 0x2, UPT ;  /* 0x000000021200788c */ /* 0x000fe4000bfa5270 */
[----:B------:R-:W-:Y:S02]  /*0560*/  UISETP.NE.AND UP0, UPT, UR18, 0x2, UPT ;  /* 0x000000021200788c */ /* 0x000fe4000bf05270 */
[----:B------:R-:W-:Y:S02]  /*0570*/  UISETP.NE.OR UP2, UPT, UR38, URZ, UP5 ;  /* 0x000000ff2600728c */ /* 0x000fe4000af45670 */
[----:B------:R-:W-:-:S04]  /*0580*/  USEL UR62, URZ, 0x1, UP0 ;  /* 0x00000001ff3e7887 */ /* 0x000fc80008000000 */
[----:B------:R-:W-:Y:S02]  /*0590*/  PLOP3.LUT P3, PT, P1, PT, UP2, 0xae, 0xea ;  /* 0x0000000000ea781c */ /* 0x000fe40000f6f52e */
[----:B---3--:R-:W-:-:S13]  /*05a0*/  ISETP.NE.AND P0, PT, R0, RZ, PT ;  /* 0x000000ff0000720c */ /* 0x008fda0003f05270 */
[----:B------:R-:W-:Y:S05]  /*05b0*/  @P0 BRA `(.L_x_9) ;  /* 0x00000000007c0947 */ /* 0x000fea0003800000 */
[----:B------:R-:W-:Y:S01]  /*05c0*/  ELECT P0, URZ, PT ;  /* 0x0000000000ff782f */ /* 0x000fe20003800000 */
[----:B------:R-:W-:-:S12]  /*05d0*/  BSSY.RECONVERGENT B0, `(.L_x_9) ;  /* 0x000001d000007945 */ /* 0x000fd80003800200 */
[----:B------:R-:W-:Y:S05]  /*05e0*/  @!P0 BRA `(.L_x_10) ;  /* 0x00000000006c8947 */ /* 0x000fea0003800000 */
[----:B------:R-:W3:Y:S01]  /*05f0*/  S2UR UR5, SR_CgaCtaId ;  /* 0x00000000000579c3 */ /* 0x000ee20000008800 */
[----:B------:R-:W-:Y:S01]  /*0600*/  UMOV UR4, 0x400 ;  /* 0x0000040000047882 */ /* 0x000fe20000000000 */
[----:B------:R-:W-:Y:S02]  /*0610*/  UMOV UR6, 0x1 ;  /* 0x0000000100067882 */ /* 0x000fe40000000000 */
[----:B------:R-:W-:-:S04]  /*0620*/  UIADD3 UR6, UPT, UPT, -UR6, 0x100000, URZ ;  /* 0x0010000006067890 */ /* 0x000fc8000fffe1ff */
[----:B------:R-:W-:Y:S02]  /*0630*/  USHF.L.U32 UR7, UR6, 0xb, URZ ;  /* 0x0000000b06077899 */ /* 0x000fe400080006ff */
[----:B------:R-:W-:Y:S02]  /*0640*/  USHF.L.U32 UR6, UR6, 0x1, URZ ;  /* 0x0000000106067899 */ /* 0x000fe400080006ff */
[----:B---3--:R-:W-:Y:S01]  /*0650*/  ULEA UR4, UR5, UR4, 0x18 ;  /* 0x0000000405047291 */ /* 0x008fe2000f8ec0ff */
[----:B------:R-:W3:Y:S11]  /*0660*/  FENCE.VIEW.ASYNC.S ;  /* 0x00000000000073c6 */ /* 0x000ef60000000000 */
[----:B---3--:R3:W4:Y:S01]  /*0670*/  SYNCS.EXCH.64 URZ, [UR4], UR6 ;  /* 0x0000000604ff75b2 */ /* 0x0087220008000100 */
[----:B------:R3:W1:Y:S01]  /*0680*/  SYNCS.EXCH.64 URZ, [UR4+0x48], UR6 ;  /* 0x0000480604ff75b2 */ /* 0x0006620008000100 */
        /* <DEDUP_REMOVED lines=15> */
[----:B------:R3:W1:Y:S02]  /*0780*/  SYNCS.EXCH.64 URZ, [UR4+0x88], UR6 ;  /* 0x0000880604ff75b2 */ /* 0x0006640008000100 */
[----:B---3--:R-:W-:Y:S01]  /*0790*/  NOP ;  /* 0x0000000000007918 */ /* 0x008fe20000000000 */
.L_x_10:
[----:B------:R-:W-:Y:S05]  /*07a0*/  BSYNC.RECONVERGENT B0 ;  /* 0x0000000000007941 */ /* 0x000fea0003800200 */
.L_x_9:
[----:B------:R-:W3:Y:S01]  /*07b0*/  SHFL.IDX PT, R0, R70, RZ, 0x1f ;  /* 0x00001fff46007589 */ /* 0x000ee200000e0000 */
[----:B------:R-:W-:Y:S01]  /*07c0*/  NOP ;  /* 0x0000000000007918 */ /* 0x000fe20000000000 */
[----:B---3--:R-:W-:-:S13]  /*07d0*/  ISETP.NE.AND P0, PT, R0, 0x1, PT ;  /* 0x000000010000780c */ /* 0x008fda0003f05270 */
[----:B------:R-:W-:Y:S05]  /*07e0*/  @P0 BRA `(.L_x_11) ;  /* 0x0000000000580947 */ /* 0x000fea0003800000 */
[----:B------:R-:W3:Y:S01]  /*07f0*/  S2UR UR5, SR_CgaCtaId ;  /* 0x00000000000579c3 */ /* 0x000ee20000008800 */
[----:B------:R-:W-:Y:S01]  /*0800*/  UMOV UR4, 0x400 ;  /* 0x0000040000047882 */ /* 0x000fe20000000000 */
[----:B------:R-:W-:Y:S01]  /*0810*/  UMOV UR8, 0x20 ;  /* 0x0000002000087882 */ /* 0x000fe20000000000 */
[----:B------:R-:W-:Y:S01]  /*0820*/  UMOV UR6, 0x80 ;  /* 0x0000008000067882 */ /* 0x000fe20000000000 */
[----:B------:R-:W-:-:S04]  /*0830*/  UIADD3 UR8, UPT, UPT, -UR8, 0x100000, URZ ;  /* 0x0010000008087890 */ /* 0x000fc8000fffe1ff */
[----:B------:R-:W-:Y:S02]  /*0840*/  USHF.L.U32 UR9, UR8, 0xb, URZ ;  /* 0x0000000b08097899 */ /* 0x000fe400080006ff */
[----:B------:R-:W-:Y:S02]  /*0850*/  USHF.L.U32 UR8, UR8, 0x1, URZ ;  /* 0x0000000108087899 */ /* 0x000fe400080006ff */
[----:B------:R-:W-:-:S04]  /*0860*/  UIADD3 UR6, UPT, UPT, -UR6, 0x100000, URZ ;  /* 0x0010000006067890 */ /* 0x000fc8000fffe1ff */
[----:B------:R-:W-:Y:S02]  /*0870*/  USHF.L.U32 UR7, UR6, 0xb, URZ ;  /* 0x0000000b06077899 */ /* 0x000fe400080006ff */
[----:B------:R-:W-:Y:S01]  /*0880*/  USHF.L.U32 UR6, UR6, 0x1, URZ ;  /* 0x0000000106067899 */ /* 0x000fe200080006ff */
[----:B------:R-:W-:Y:S01]  /*0890*/  ELECT P0, URZ, PT ;  /* 0x0000000000ff782f */ /* 0x000fe20003800000 */
[----:B---3--:R-:W-:Y:S01]  /*08a0*/  ULEA UR4, UR5, UR4, 0x18 ;  /* 0x0000000405047291 */ /* 0x008fe2000f8ec0ff */
[----:B------:R-:W3:Y:S11]  /*08b0*/  FENCE.VIEW.ASYNC.S ;  /* 0x00000000000073c6 */ /* 0x000ef60000000000 */
[----:B---3--:R3:W1:Y:S01]  /*08c0*/  SYNCS.EXCH.64 URZ, [UR4+0x90], UR8 ;  /* 0x0000900804ff75b2 */ /* 0x0086620008000100 */
[----:B------:R3:W1:Y:S01]  /*08d0*/  SYNCS.EXCH.64 URZ, [UR4+0xb0], UR6 ;  /* 0x0000b00604ff75b2 */ /* 0x0006620008000100 */
[----:B------:R3:W1:Y:S01]  /*08e0*/  SYNCS.EXCH.64 URZ, [UR4+0x98], UR8 ;  /* 0x0000980804ff75b2 */ /* 0x0006620008000100 */
[----:B------:R3:W1:Y:S01]  /*08f0*/  SYNCS.EXCH.64 URZ, [UR4+0xb8], UR6 ;  /* 0x0000b80604ff75b2 */ /* 0x0006620008000100 */
[----:B------:R3:W1:Y:S01]  /*0900*/  SYNCS.EXCH.64 URZ, [UR4+0xa0], UR8 ;  /* 0x0000a00804ff75b2 */ /* 0x0006620008000100 */
[----:B------:R3:W1:Y:S01]  /*0910*/  SYNCS.EXCH.64 URZ, [UR4+0xc0], UR6 ;  /* 0x0000c00604ff75b2 */ /* 0x0006620008000100 */
[----:B------:R3:W1:Y:S01]  /*0920*/  SYNCS.EXCH.64 URZ, [UR4+0xa8], UR8 ;  /* 0x0000a80804ff75b2 */ /* 0x0006620008000100 */
[----:B------:R3:W1:Y:S01]  /*0930*/  SYNCS.EXCH.64 URZ, [UR4+0xc8], UR6 ;  /* 0x0000c80604ff75b2 */ /* 0x0006620008000100 */
[----:B------:R-:W-:Y:S01]  /*0940*/  NOP ;  /* 0x0000000000007918 */ /* 0x000fe20000000000 */
.L_x_11:
[----:B------:R-:W2:Y:S01]  /*0950*/  SHFL.IDX PT, R0, R70, RZ, 0x1f ;  /* 0x00001fff46007589 */ /* 0x000ea200000e0000 */
[----:B------:R-:W-:Y:S01]  /*0960*/  NOP ;  /* 0x0000000000007918 */ /* 0x000fe20000000000 */
[----:B--2---:R-:W-:-:S13]  /*0970*/  ISETP.NE.AND P0, PT, R0, 0x3, PT ;  /* 0x000000030000780c */ /* 0x004fda0003f05270 */
[----:B------:R-:W-:Y:S05]  /*0980*/  @P0 BRA `(.L_x_12) ;  /* 0x0000000000300947 */ /* 0x000fea0003800000 */
[----:B------:R-:W2:Y:S01]  /*0990*/  S2UR UR5, SR_CgaCtaId ;  /* 0x00000000000579c3 */ /* 0x000ea20000008800 */
[----:B---3--:R-:W-:Y:S01]  /*09a0*/  UMOV UR4, 0x400 ;  /* 0x0000040000047882 */ /* 0x008fe20000000000 */
[----:B------:R-:W-:Y:S01]  /*09b0*/  UMOV UR6, 0x20 ;  /* 0x0000002000067882 */ /* 0x000fe20000000000 */
[----:B------:R-:W-:Y:S01]  /*09c0*/  ELECT P0, URZ, PT ;  /* 0x0000000000ff782f */ /* 0x000fe20003800000 */
[----:B------:R-:W-:-:S04]  /*09d0*/  UIADD3 UR6, UPT, UPT, -UR6, 0x100000, URZ ;  /* 0x0010000006067890 */ /* 0x000fc8000fffe1ff */
[----:B------:R-:W-:Y:S02]  /*09e0*/  USHF.L.U32 UR7, UR6, 0xb, URZ ;  /* 0x0000000b06077899 */ /* 0x000fe400080006ff */
[----:B------:R-:W-:Y:S02]  /*09f0*/  USHF.L.U32 UR6, UR6, 0x1, URZ ;  /* 0x0000000106067899 */ /* 0x000fe400080006ff */
[----:B--2---:R-:W-:Y:S01]  /*0a00*/  ULEA UR4, UR5, UR4, 0x18 ;  /* 0x0000000405047291 */ /* 0x004fe2000f8ec0ff */
[----:B------:R-:W2:Y:S11]  /*0a10*/  FENCE.VIEW.ASYNC.S ;  /* 0x00000000000073c6 */ /* 0x000eb60000000000 */
[----:B--2---:R2:W3:Y:S01]  /*0a20*/  SYNCS.EXCH.64 URZ, [UR4+0xd0], UR6 ;  /* 0x0000d00604ff75b2 */ /* 0x0044e20008000100 */
[----:B------:R2:W1:Y:S01]  /*0a30*/  SYNCS.EXCH.64 URZ, [UR4+0xd8], UR6 ;  /* 0x0000d80604ff75b2 */ /* 0x0004620008000100 */
[----:B------:R-:W-:Y:S01]  /*0a40*/  NOP ;  /* 0x0000000000007918 */ /* 0x000fe20000000000 */
.L_x_12:
[----:B------:R-:W4:Y:S01]  /*0a50*/  SHFL.IDX PT, R0, R70, RZ, 0x1f ;  /* 0x00001fff46007589 */ /* 0x000f2200000e0000 */
[----:B------:R-:W-:Y:S01]  /*0a60*/  NOP ;  /* 0x0000000000007918 */ /* 0x000fe20000000000 */
[----:B----4-:R-:W-:-:S13]  /*0a70*/  ISETP.NE.AND P0, PT, R0, 0x4, PT ;  /* 0x000000040000780c */ /* 0x010fda0003f05270 */
[----:B------:R-:W-:Y:S05]  /*0a80*/  @P0 BRA `(.L_x_13) ;  /* 0x0000000000440947 */ /* 0x000fea0003800000 */
[----:B------:R-:W4:Y:S01]  /*0a90*/  S2UR UR5, SR_CgaCtaId ;  /* 0x00000000000579c3 */ /* 0x000f220000008800 */
[----:B--23--:R-:W-:Y:S01]  /*0aa0*/  UMOV UR4, 0x1e0 ;  /* 0x000001e000047882 */ /* 0x00cfe20000000000 */
[----:B------:R-:W-:Y:S01]  /*0ab0*/  UMOV UR6, 0x400 ;  /* 0x0000040000067882 */ /* 0x000fe20000000000 */
[----:B------:R-:W-:Y:S01]  /*0ac0*/  USEL UR4, UR4, 0x1a0, UP3 ;  /* 0x000001a004047887 */ /* 0x000fe20009800000 */
[----:B------:R-:W-:Y:S01]  /*0ad0*/  UMOV UR8, 0x1 ;  /* 0x0000000100087882 */ /* 0x000fe20000000000 */
[----:B------:R-:W-:Y:S01]  /*0ae0*/  ELECT P0, URZ, PT ;  /* 0x0000000000ff782f */ /* 0x000fe20003800000 */
[----:B------:R-:W-:-:S04]  /*0af0*/  UIADD3 UR8, UPT, UPT, -UR8, 0x100000, URZ ;  /* 0x0010000008087890 */ /* 0x000fc8000fffe1ff */
[----:B------:R-:W-:Y:S02]  /*0b00*/  USHF.L.U32 UR9, UR8, 0xb, URZ ;  /* 0x0000000b08097899 */ /* 0x000fe400080006ff */
[----:B------:R-:W-:Y:S02]  /*0b10*/  USHF.L.U32 UR8, UR8, 0x1, URZ ;  /* 0x0000000108087899 */ /* 0x000fe400080006ff */
[----:B----4-:R-:W-:Y:S02]  /*0b20*/  ULEA UR6, UR5, UR6, 0x18 ;  /* 0x0000000605067291 */ /* 0x010fe4000f8ec0ff */
[----:B------:R-:W-:-:S04]  /*0b30*/  UIADD3 UR4, UPT, UPT, -UR4, 0x100000, URZ ;  /* 0x0010000004047890 */ /* 0x000fc8000fffe1ff */
[----:B------:R-:W-:Y:S02]  /*0b40*/  USHF.L.U32 UR5, UR4, 0xb, URZ ;  /* 0x0000000b04057899 */ /* 0x000fe400080006ff */
[----:B------:R-:W-:Y:S01]  /*0b50*/  USHF.L.U32 UR4, UR4, 0x1, URZ ;  /* 0x0000000104047899 */ /* 0x000fe200080006ff */
[----:B------:R-:W2:Y:S03]  /*0b60*/  FENCE.VIEW.ASYNC.S ;  /* 0x00000000000073c6 */ /* 0x000ea60000000000 */
[----:B--2---:R4:W2:Y:S08]  /*0b70*/  SYNCS.EXCH.64 URZ, [UR6+0xe0], UR8 ;  /* 0x0000e00806ff75b2 */ /* 0x0048b00008000100 */
[----:B------:R4:W3:Y:S02]  /*0b80*/  SYNCS.EXCH.64 URZ, [UR6+0xe8], UR4 ;  /* 0x0000e80406ff75b2 */ /* 0x0008e40008000100 */
[----:B----4-:R-:W-:Y:S01]  /*0b90*/  NOP ;  /* 0x0000000000007918 */ /* 0x010fe20000000000 */
.L_x_13:
[----:B------:R-:W4:Y:S01]  /*0ba0*/  SHFL.IDX PT, R0, R70, RZ, 0x1f ;  /* 0x00001fff46007589 */ /* 0x000f2200000e0000 */
[----:B------:R-:W-:Y:S01]  /*0bb0*/  ISETP.NE.OR P1, PT, RZ, UR18, !P1 ;  /* 0x00000012ff007c0c */ /* 0x000fe2000cf25670 */
[----:B------:R-:W-:Y:S01]  /*0bc0*/  NOP ;  /* 0x0000000000007918 */ /* 0x000fe20000000000 */
[----:B----4-:R-:W-:-:S13]  /*0bd0*/  ISETP.NE.AND P0, PT, R0, 0x5, PT ;  /* 0x000000050000780c */ /* 0x010fda0003f05270 */
[----:B------:R-:W-:Y:S05]  /*0be0*/  @P0 BRA `(.L_x_14) ;  /* 0x0000000000480947 */ /* 0x000fea0003800000 */
[----:B------:R-:W4:Y:S01]  /*0bf0*/  S2UR UR5, SR_CgaCtaId ;  /* 0x00000000000579c3 */ /* 0x000f220000008800 */
[----:B--23--:R-:W-:Y:S01]  /*0c00*/  UMOV UR4, 0x400 ;  /* 0x0000040000047882 */ /* 0x00cfe20000000000 */
        /* <DEDUP_REMOVED lines=9> */
[----:B----4-:R-:W-:Y:S01]  /*0ca0*/  ULEA UR4, UR5, UR4, 0x18 ;  /* 0x0000000405047291 */ /* 0x010fe2000f8ec0ff */
[----:B------:R-:W2:Y:S11]  /*0cb0*/  FENCE.VIEW.ASYNC.S ;  /* 0x00000000000073c6 */ /* 0x000eb60000000000 */
[----:B--2---:R4:W2:Y:S01]  /*0cc0*/  SYNCS.EXCH.64 URZ, [UR4+0xf0], UR6 ;  /* 0x0000f00604ff75b2 */ /* 0x0048a20008000100 */
[----:B------:R4:W3:Y:S01]  /*0cd0*/  SYNCS.EXCH.64 URZ, [UR4+0x100], UR8 ;  /* 0x0001000804ff75b2 */ /* 0x0008e20008000100 */
[----:B------:R4:W1:Y:S01]  /*0ce0*/  SYNCS.EXCH.64 URZ, [UR4+0xf8], UR6 ;  /* 0x0000f80604ff75b2 */ /* 0x0008620008000100 */
[----:B------:R4:W1:Y:S02]  /*0cf0*/  SYNCS.EXCH.64 URZ, [UR4+0x108], UR8 ;  /* 0x0001080804ff75b2 */ /* 0x0008640008000100 */
[----:B----4-:R-:W-:Y:S01]  /*0d00*/  NOP ;  /* 0x0000000000007918 */ /* 0x010fe20000000000 */
.L_x_14:
[----:B--23--:R-:W2:Y:S01]  /*0d10*/  S2UR UR7, SR_CgaCtaId ;  /* 0x00000000000779c3 */ /* 0x00cea20000008800 */
[----:B------:R-:W-:Y:S01]  /*0d20*/  VOTEU.ALL UP0, P1 ;  /* 0x0000000000ff7886 */ /* 0x000fe20000800000 */
[----:B------:R-:W-:Y:S01]  /*0d30*/  UMOV UR4, 0x20 ;  /* 0x0000002000047882 */ /* 0x000fe20000000000 */
[----:B------:R-:W-:Y:S01]  /*0d40*/  NOP ;  /* 0x0000000000007918 */ /* 0x000fe20000000000 */
[----:B-1----:R-:W-:Y:S01]  /*0d50*/  LOP3.LUT R3, R67, 0x1f, RZ, 0xc0, !PT ;  /* 0x0000001f43037812 */ /* 0x002fe200078ec0ff */
[----:B------:R-:W-:Y:S01]  /*0d60*/  UISETP.NE.AND UP4, UPT, UR18, URZ, UPT ;  /* 0x000000ff1200728c */ /* 0x000fe2000bf85270 */
[----:B------:R-:W-:Y:S01]  /*0d70*/  @!UP0 UMOV UR6, 0x400 ;  /* 0x0000040000068882 */ /* 0x000fe20000000000 */
[----:B------:R-:W-:-:S04]  /*0d80*/  @!UP0 UIADD3 UR4, UPT, UPT, -UR4, 0x100000, URZ ;  /* 0x0010000004048890 */ /* 0x000fc8000fffe1ff */
[----:B------:R-:W-:Y:S02]  /*0d90*/  @!UP0 USHF.L.U32 UR5, UR4, 0xb, URZ ;  /* 0x0000000b04058899 */ /* 0x000fe400080006ff */
[----:B------:R-:W-:Y:S02]  /*0da0*/  @!UP0 USHF.L.U32 UR4, UR4, 0x1, URZ ;  /* 0x0000000104048899 */ /* 0x000fe400080006ff */
[----:B--2---:R-:W-:Y:S01]  /*0db0*/  @!UP0 ULEA UR6, UR7, UR6, 0x18 ;  /* 0x0000000607068291 */ /* 0x004fe2000f8ec0ff */
[----:B------:R-:W1:Y:S01]  /*0dc0*/  LDCU UR7, c[0x0][0x36c] ;  /* 0x00006d80ff0777ac */ /* 0x000e620008000800 */
[----:B------:R-:W-:Y:S01]  /*0dd0*/  VOTEU.ALL UP0, P1 ;  /* 0x0000000000ff7886 */ /* 0x000fe20000800000 */
[----:B------:R-:W2:Y:S09]  /*0de0*/  FENCE.VIEW.ASYNC.S ;  /* 0x00000000000073c6 */ /* 0x000eb20000000000 */
[----:B--2---:R2:W3:Y:S01]  /*0df0*/  @!UP0 SYNCS.EXCH.64 URZ, [UR6+0x110], UR4 ;  /* 0x0001100406ff85b2 */ /* 0x0044e20008000100 */
[----:B-1----:R-:W-:-:S09]  /*0e00*/  UISETP.EQ.U32.AND UP6, UPT, UR7, 0x1, UPT ;  /* 0x000000010700788c */ /* 0x002fd2000bfc2070 */
[----:B--2---:R-:W-:Y:S05]  /*0e10*/  BRA.U !UP6, `(.L_x_15) ;  /* 0x000000010e087547 */ /* 0x004fea000b800000 */
[----:B---3--:R-:W-:Y:S01]  /*0e20*/  UCGABAR_ARV ;  /* 0x00000000000079c7 */ /* 0x008fe20008000000 */
[----:B------:R-:W-:Y:S05]  /*0e30*/  BRA `(.L_x_16) ;  /* 0x0000000000047947 */ /* 0x000fea0003800000 */
.L_x_15:
[----:B---3--:R-:W-:Y:S01]  /*0e40*/  NOP ;  /* 0x0000000000007918 */ /* 0x008fe20000000000 */
.L_x_16:
[----:B------:R-:W1:Y:S01]  /*0e50*/  S2UR UR20, SR_CTAID.X ;  /* 0x00000000001479c3 */ /* 0x000e620000002500 */
[----:B------:R-:W-:-:S05]  /*0e60*/  CS2R.32 R78, SR_CgaSize ;  /* 0x00000000004e7805 */ /* 0x000fca0000008a00 */
[----:B------:R-:W-:-:S05]  /*0e70*/  IMAD R78, R78, -0xa0, RZ ;  /* 0xffffff604e4e7824 */ /* 0x000fca00078e02ff */
[----:B------:R-:W-:-:S14]  /*0e80*/  R2UR UR5, R78 ;  /* 0x000000004e0572ca */ /* 0x000fdc00000e0000 */
[----:B------:R-:W2:Y:S01]  /*0e90*/  LDCU UR5, c[0x0][UR5+0x2b0] ;  /* 0x00005600050577ac */ /* 0x000ea20008000800 */
[----:B------:R-:W-:-:S05]  /*0ea0*/  CS2R.32 R78, SR_CgaSize ;  /* 0x00000000004e7805 */ /* 0x000fca0000008a00 */
[----:B------:R-:W-:-:S05]  /*0eb0*/  IMAD R78, R78, -0xa0, RZ ;  /* 0xffffff604e4e7824 */ /* 0x000fca00078e02ff */
[----:B------:R-:W-:-:S14]  /*0ec0*/  R2UR UR4, R78 ;  /* 0x000000004e0472ca */ /* 0x000fdc00000e0000 */
[----:B------:R-:W3:Y:S01]  /*0ed0*/  LDCU UR4, c[0x0][UR4+0x2b4] ;  /* 0x00005680040477ac */ /* 0x000ee20008000800 */
[----:B------:R-:W4:Y:S01]  /*0ee0*/  S2UR UR21, SR_CTAID.Y ;  /* 0x00000000001579c3 */ /* 0x000f220000002600 */
[----:B------:R-:W-:-:S05]  /*0ef0*/  CS2R.32 R78, SR_CgaSize ;  /* 0x00000000004e7805 */ /* 0x000fca0000008a00 */
[----:B------:R-:W-:-:S05]  /*0f00*/  IMAD R78, R78, -0xa0, RZ ;  /* 0xffffff604e4e7824 */ /* 0x000fca00078e02ff */
[----:B------:R-:W-:-:S14]  /*0f10*/  R2UR UR7, R78 ;  /* 0x000000004e0772ca */ /* 0x000fdc00000e0000 */
[----:B------:R-:W3:Y:S01]  /*0f20*/  LDCU UR7, c[0x0][UR7+0x2a0] ;  /* 0x00005400070777ac */ /* 0x000ee20008000800 */
[----:B------:R-:W-:-:S05]  /*0f30*/  CS2R.32 R78, SR_CgaSize ;  /* 0x00000000004e7805 */ /* 0x000fca0000008a00 */
[----:B------:R-:W-:-:S05]  /*0f40*/  IMAD R78, R78, -0xa0, RZ ;  /* 0xffffff604e4e7824 */ /* 0x000fca00078e02ff */
[----:B------:R-:W-:-:S14]  /*0f50*/  R2UR UR8, R78 ;  /* 0x000000004e0872ca */ /* 0x000fdc00000e0000 */
[----:B------:R-:W3:Y:S01]  /*0f60*/  LDCU UR8, c[0x0][UR8+0x2a4] ;  /* 0x00005480080877ac */ /* 0x000ee20008000800 */
[----:B------:R-:W3:Y:S01]  /*0f70*/  LDCU UR19, c[0x0][0xb24] ;  /* 0x00016480ff1377ac */ /* 0x000ee20008000800 */
[----:B------:R-:W3:Y:S01]  /*0f80*/  LDCU UR39, c[0x0][0xb24] ;  /* 0x00016480ff2777ac */ /* 0x000ee20008000800 */
[----:B-1----:R-:W-:Y:S01]  /*0f90*/  I2FP.F32.U32 R2, UR20 ;  /* 0x0000001400027c45 */ /* 0x002fe20008201000 */
[----:B------:R-:W1:Y:S04]  /*0fa0*/  LDCU UR24, c[0x0][0xb30] ;  /* 0x00016600ff1877ac */ /* 0x000e680008000800 */
[----:B--2---:R-:W-:Y:S01]  /*0fb0*/  FMUL R2, R2, UR5 ;  /* 0x0000000502027c20 */ /* 0x004fe20008400000 */
[----:B----4-:R-:W-:-:S05]  /*0fc0*/  I2FP.F32.U32 R0, UR21 ;  /* 0x0000001500007c45 */ /* 0x010fca0008201000 */
[----:B------:R-:W2:Y:S01]  /*0fd0*/  F2I.U32.TRUNC.NTZ R2, R2 ;  /* 0x0000000200027305 */ /* 0x000ea2000020f000 */
[----:B---3--:R-:W-:-:S07]  /*0fe0*/  FMUL R0, R0, UR4 ;  /* 0x0000000400007c20 */ /* 0x008fce0008400000 */
[----:B------:R-:W3:Y:S01]  /*0ff0*/  F2I.U32.TRUNC.NTZ R0, R0 ;  /* 0x0000000000007305 */ /* 0x000ee2000020f000 */
[----:B--2---:R-:W-:Y:S02]  /*1000*/  R2UR UR4, R2 ;  /* 0x00000000020472ca */ /* 0x004fe400000e0000 */
[----:B------:R-:W-:Y:S02]  /*1010*/  PRMT R2, RZ, 0x7610, R2 ;  /* 0x00007610ff027816 */ /* 0x000fe40000000002 */
[----:B---3--:R-:W-:Y:S02]  /*1020*/  R2UR UR6, R0 ;  /* 0x00000000000672ca */ /* 0x008fe400000e0000 */
[----:B------:R-:W-:-:S07]  /*1030*/  PRMT R0, RZ, 0x7610, R0 ;  /* 0x00007610ff007816 */ /* 0x000fce0000000000 */
[----:B------:R-:W-:-:S04]  /*1040*/  UIADD3 UR5, UPT, UPT, -UR4, URZ, URZ ;  /* 0x000000ff04057290 */ /* 0x000fc8000fffe1ff */
[----:B------:R-:W-:Y:S02]  /*1050*/  UIMAD UR5, UR7, UR5, UR20 ;  /* 0x00000005070572a4 */ /* 0x000fe4000f8e0214 */
[----:B------:R-:W-:-:S04]  /*1060*/  UIADD3 UR4, UPT, UPT, -UR6, URZ, URZ ;  /* 0x000000ff06047290 */ /* 0x000fc8000fffe1ff */
[----:B------:R-:W-:Y:S01]  /*1070*/  IMAD.U32 R78, RZ, RZ, UR5 ;  /* 0x00000005ff4e7e24 */ /* 0x000fe2000f8e00ff */
[----:B------:R-:W-:-:S06]  /*1080*/  UIMAD UR4, UR8, UR4, UR21 ;  /* 0x00000004080472a4 */ /* 0x000fcc000f8e0215 */
[----:B------:R-:W-:Y:S01]  /*1090*/  IMAD.U32 R77, RZ, RZ, UR4 ;  /* 0x00000004ff4d7e24 */ /* 0x000fe2000f8e00ff */
[----:B-1----:R-:W-:Y:S06]  /*10a0*/  BRA.U UP4, `(.L_x_17) ;  /* 0x0000000104307547 */ /* 0x002fec000b800000 */
[----:B------:R-:W-:Y:S01]  /*10b0*/  R2UR UR5, R77 ;  /* 0x000000004d0572ca */ /* 0x000fe200000e0000 */
[----:B------:R-:W-:Y:S01]  /*10c0*/  UMOV UR7, 0x3 ;  /* 0x0000000300077882 */ /* 0x000fe20000000000 */
[----:B------:R-:W-:-:S11]  /*10d0*/  R2UR UR4, R78 ;  /* 0x000000004e0472ca */ /* 0x000fd600000e0000 */
[----:B------:R-:W-:-:S04]  /*10e0*/  UISETP.NE.AND UP0, UPT, UR5, URZ, UPT ;  /* 0x000000ff0500728c */ /* 0x000fc8000bf05270 */
[----:B------:R-:W-:Y:S02]  /*10f0*/  UISETP.LT.U32.OR UP0, UPT, UR4, 0x2, !UP0 ;  /* 0x000000020400788c */ /* 0x000fe4000c701470 */
[----:B------:R-:W-:Y:S02]  /*1100*/  ULOP3.LUT UR4, UR4, 0xfffffffe, URZ, 0xc0, !UPT ;  /* 0xfffffffe04047892 */ /* 0x000fe4000f8ec0ff */
[----:B------:R-:W-:Y:S02]  /*1110*/  USEL UR6, URZ, 0x1, !UP0 ;  /* 0x00000001ff067887 */ /* 0x000fe4000c000000 */
[----:B------:R-:W-:Y:S02]  /*1120*/  USEL UR5, URZ, 0x2, !UP0 ;  /* 0x00000002ff057887 */ /* 0x000fe4000c000000 */
[----:B------:R-:W-:Y:S02]  /*1130*/  USHF.L.U32 UR4, UR7, UR4, URZ ;  /* 0x0000000407047299 */ /* 0x000fe400080006ff */
[----:B------:R-:W-:-:S04]  /*1140*/  UIADD3 UR5, UPT, UPT, UR6, UR5, URZ ;  /* 0x0000000506057290 */ /* 0x000fc8000fffe0ff */
[----:B------:R-:W-:Y:S02]  /*1150*/  IMAD.U32 R0, RZ, RZ, UR4 ;  /* 0x00000004ff007e24 */ /* 0x000fe4000f8e00ff */
[----:B------:R-:W-:-:S07]  /*1160*/  IMAD.U32 R2, RZ, RZ, UR5 ;  /* 0x00000005ff027e24 */ /* 0x000fce000f8e00ff */
.L_x_17:
[----:B------:R-:W1:Y:S01]  /*1170*/  S2UR UR52, SR_CTAID.Z ;  /* 0x00000000003479c3 */ /* 0x000e620000002700 */
[----:B------:R-:W-:Y:S01]  /*1180*/  UISETP.GE.AND UP0, UPT, UR19, 0x1, UPT ;  /* 0x000000011300788c */ /* 0x000fe2000bf06270 */
[----:B------:R-:W-:-:S08]  /*1190*/  UMOV UR51, UR20 ;  /* 0x0000001400337c82 */ /* 0x000fd00008000000 */
[----:B------:R-:W-:Y:S05]  /*11a0*/  BRA.U !UP0, `(.L_x_18) ;  /* 0x0000000108d47547 */ /* 0x000fea000b800000 */
[----:B------:R-:W2:Y:S01]  /*11b0*/  LDCU.128 UR12, c[0x0][0xb10] ;  /* 0x00016200ff0c77ac */ /* 0x000ea20008000c00 */
[----:B------:R-:W3:Y:S01]  /*11c0*/  LDCU UR22, c[0x0][0xb0c] ;  /* 0x00016180ff1677ac */ /* 0x000ee20008000800 */
[----:B------:R-:W4:Y:S01]  /*11d0*/  LDCU UR6, c[0x0][0x370] ;  /* 0x00006e00ff0677ac */ /* 0x000f220008000800 */
[----:B------:R-:W1:Y:S01]  /*11e0*/  LDCU UR7, c[0x0][0x374] ;  /* 0x00006e80ff0777ac */ /* 0x000e620008000800 */
[----:B------:R-:W1:Y:S01]  /*11f0*/  LDCU UR23, c[0x0][0xb20] ;  /* 0x00016400ff1777ac */ /* 0x000e620008000800 */
[----:B--2---:R-:W-:Y:S02]  /*1200*/  UIMAD.WIDE.U32 UR4, UR20, UR12, URZ ;  /* 0x0000000c140472a5 */ /* 0x004fe4000f8e00ff */
[----:B---3--:R-:W-:Y:S01]  /*1210*/  UISETP.NE.AND UP0, UPT, UR22, 0x1, UPT ;  /* 0x000000011600788c */ /* 0x008fe2000bf05270 */
[----:B------:R-:W2:Y:S01]  /*1220*/  LDCU.64 UR8, c[0x0][0xb28] ;  /* 0x00016500ff0877ac */ /* 0x000ea20008000a00 */
[----:B----4-:R-:W-:-:S03]  /*1230*/  UIMAD.WIDE.U32 UR10, UR6, UR12, URZ ;  /* 0x0000000c060a72a5 */ /* 0x010fc6000f8e00ff */
[----:B------:R-:W-:Y:S01]  /*1240*/  UMOV UR4, UR5 ;  /* 0x0000000500047c82 */ /* 0x000fe20008000000 */
[----:B------:R-:W-:Y:S02]  /*1250*/  UISETP.NE.AND UP2, UPT, UR19, 0x1, UPT ;  /* 0x000000011300788c */ /* 0x000fe4000bf45270 */
[----:B------:R-:W-:Y:S01]  /*1260*/  USHF.R.U32.HI UR4, URZ, UR13, UR4 ;  /* 0x0000000dff047299 */ /* 0x000fe20008011604 */
[----:B------:R-:W-:Y:S01]  /*1270*/  UMOV UR10, UR11 ;  /* 0x0000000b000a7c82 */ /* 0x000fe20008000000 */
[----:B------:R-:W-:Y:S02]  /*1280*/  UIMAD.WIDE.U32 UR16, UR21, UR15, URZ ;  /* 0x0000000f151072a5 */ /* 0x000fe4000f8e00ff */
[----:B------:R-:W-:Y:S02]  /*1290*/  USEL UR5, UR20, UR4, !UP0 ;  /* 0x0000000414057287 */ /* 0x000fe4000c000000 */
[----:B------:R-:W-:Y:S02]  /*12a0*/  @UP0 USHF.R.U32.HI UR6, URZ, UR13, UR10 ;  /* 0x0000000dff060299 */ /* 0x000fe4000801160a */
[----:B------:R-:W-:-:S02]  /*12b0*/  UISETP.NE.AND UP0, UPT, UR14, 0x1, UPT ;  /* 0x000000010e00788c */ /* 0x000fc4000bf05270 */
[----:B-1----:R-:W-:Y:S02]  /*12c0*/  UIMAD.WIDE.U32 UR10, UR7, UR15, URZ ;  /* 0x0000000f070a72a5 */ /* 0x002fe4000f8e00ff */
[----:B--2---:R-:W-:Y:S01]  /*12d0*/  UIMAD.WIDE.U32 UR12, UR6, UR8, URZ ;  /* 0x00000008060c72a5 */ /* 0x004fe2000f8e00ff */
[----:B------:R-:W-:Y:S01]  /*12e0*/  UMOV UR4, UR17 ;  /* 0x0000001100047c82 */ /* 0x000fe20008000000 */
[----:B------:R-:W-:-:S03]  /*12f0*/  UIADD3 UR51, UPT, UPT, -UR5, URZ, URZ ;  /* 0x000000ff05337290 */ /* 0x000fc6000fffe1ff */
[----:B------:R-:W-:Y:S01]  /*1300*/  UMOV UR10, UR11 ;  /* 0x0000000b000a7c82 */ /* 0x000fe20008000000 */
[----:B------:R-:W-:Y:S02]  /*1310*/  USHF.R.U32.HI UR4, URZ, UR23, UR4 ;  /* 0x00000017ff047299 */ /* 0x000fe40008011604 */
[----:B------:R-:W-:Y:S01]  /*1320*/  @UP0 USHF.R.U32.HI UR7, URZ, UR23, UR10 ;  /* 0x00000017ff070299 */ /* 0x000fe2000801160a */
[----:B------:R-:W-:Y:S01]  /*1330*/  UMOV UR12, UR13 ;  /* 0x0000000d000c7c82 */ /* 0x000fe20008000000 */
[----:B------:R-:W-:Y:S02]  /*1340*/  USEL UR4, UR21, UR4, !UP0 ;  /* 0x0000000415047287 */ /* 0x000fe4000c000000 */
[----:B------:R-:W-:Y:S02]  /*1350*/  UIMAD.WIDE.U32 UR10, UR7, UR8, URZ ;  /* 0x00000008070a72a5 */ /* 0x000fe4000f8e00ff */
[----:B------:R-:W-:Y:S02]  /*1360*/  @UP2 USHF.R.U32.HI UR6, URZ, UR9, UR12 ;  /* 0x00000009ff062299 */ /* 0x000fe4000801160c */
[----:B------:R-:W-:-:S02]  /*1370*/  UIMAD.WIDE.U32 UR12, UR4, UR8, URZ ;  /* 0x00000008040c72a5 */ /* 0x000fc4000f8e00ff */
[----:B------:R-:W-:Y:S01]  /*1380*/  UIMAD UR51, UR22, UR51, UR20 ;  /* 0x00000033163372a4 */ /* 0x000fe2000f8e0214 */
[----:B------:R-:W-:Y:S02]  /*1390*/  UMOV UR10, UR11 ;  /* 0x0000000b000a7c82 */ /* 0x000fe40008000000 */
[----:B------:R-:W-:Y:S02]  /*13a0*/  @UP2 USHF.R.U32.HI UR7, URZ, UR9, UR10 ;  /* 0x00000009ff072299 */ /* 0x000fe4000801160a */
[----:B------:R-:W-:Y:S02]  /*13b0*/  UIMAD UR10, UR6, UR19, URZ ;  /* 0x00000013060a72a4 */ /* 0x000fe4000f8e02ff */
[----:B------:R-:W-:-:S04]  /*13c0*/  UIMAD UR7, UR7, UR19, URZ ;  /* 0x00000013070772a4 */ /* 0x000fc8000f8e02ff */
[----:B------:R-:W-:-:S03]  /*13d0*/  UISETP.GE.AND UP0, UPT, UR4, UR7, UPT ;  /* 0x000000070400728c */ /* 0x000fc6000bf06270 */
[----:B------:R-:W-:Y:S01]  /*13e0*/  UMOV UR7, UR13 ;  /* 0x0000000d00077c82 */ /* 0x000fe20008000000 */
[----:B------:R-:W-:Y:S02]  /*13f0*/  UISETP.GE.OR UP0, UPT, UR5, UR10, UP0 ;  /* 0x0000000a0500728c */ /* 0x000fe40008706670 */
[----:B------:R-:W-:Y:S02]  /*1400*/  UIMAD.WIDE.U32 UR10, UR5, UR8, URZ ;  /* 0x00000008050a72a5 */ /* 0x000fe4000f8e00ff */
[----:B------:R-:W-:Y:S02]  /*1410*/  USHF.R.U32.HI UR7, URZ, UR9, UR7 ;  /* 0x00000009ff077299 */ /* 0x000fe40008011607 */
[----:B------:R-:W-:Y:S02]  /*1420*/  UIADD3 UR10, UPT, UPT, -UR4, URZ, URZ ;  /* 0x000000ff040a7290 */ /* 0x000fe4000fffe1ff */
[----:B------:R-:W-:Y:S02]  /*1430*/  USEL UR7, UR4, UR7, !UP2 ;  /* 0x0000000704077287 */ /* 0x000fe4000d000000 */
[----:B------:R-:W-:Y:S01]  /*1440*/  UIMAD UR10, UR14, UR10, UR21 ;  /* 0x0000000a0e0a72a4 */ /* 0x000fe2000f8e0215 */
[----:B------:R-:W-:-:S02]  /*1450*/  @!UP0 UMOV UR8, UR11 ;  /* 0x0000000b00088c82 */ /* 0x000fc40008000000 */
[----:B------:R-:W-:Y:S02]  /*1460*/  @!UP0 USHF.R.U32.HI UR8, URZ, UR9, UR8 ;  /* 0x00000009ff088299 */ /* 0x000fe40008011608 */
[----:B------:R-:W-:Y:S02]  /*1470*/  UIADD3 UR9, UPT, UPT, -UR7, URZ, URZ ;  /* 0x000000ff07097290 */ /* 0x000fe4000fffe1ff */
[----:B------:R-:W-:Y:S02]  /*1480*/  @!UP0 USEL UR8, UR5, UR8, !UP2 ;  /* 0x0000000805088287 */ /* 0x000fe4000d000000 */
[----:B------:R-:W-:Y:S02]  /*1490*/  UIMAD UR9, UR19, UR9, UR4 ;  /* 0x00000009130972a4 */ /* 0x000fe4000f8e0204 */
[----:B------:R-:W-:Y:S02]  /*14a0*/  @!UP0 UIADD3 UR7, UPT, UPT, UR7, -UR8, URZ ;  /* 0x8000000807078290 */ /* 0x000fe4000fffe0ff */
[----:B------:R-:W-:-:S02]  /*14b0*/  @!UP0 UIMAD UR6, UR9, UR6, UR8 ;  /* 0x00000006090682a4 */ /* 0x000fc4000f8e0208 */
[----:B------:R-:W-:-:S04]  /*14c0*/  @!UP0 UIMAD UR4, UR7, UR19, UR5 ;  /* 0x00000013070482a4 */ /* 0x000fc8000f8e0205 */
[----:B------:R-:W-:Y:S01]  /*14d0*/  UIMAD UR21, UR4, UR14, UR10 ;  /* 0x0000000e041572a4 */ /* 0x000fe2000f8e020a */
[----:B------:R-:W-:Y:S02]  /*14e0*/  @!UP0 UMOV UR5, UR6 ;  /* 0x0000000600058c82 */ /* 0x000fe40008000000 */
[----:B------:R-:W-:-:S12]  /*14f0*/  UIMAD UR51, UR5, UR22, UR51 ;  /* 0x00000016053372a4 */ /* 0x000fd8000f8e0233 */
.L_x_18:
[----:B------:R-:W-:-:S09]  /*1500*/  UISETP.NE.AND UP0, UPT, UR24, 0x1, UPT ;  /* 0x000000011800788c */ /* 0x000fd2000bf05270 */
[----:B------:R-:W-:Y:S05]  /*1510*/  BRA.U UP0, `(.L_x_19) ;  /* 0x0000000100407547 */ /* 0x000fea000b800000 */
[----:B------:R-:W2:Y:S01]  /*1520*/  LDCU.128 UR8, c[0x0][0xb10] ;  /* 0x00016200ff0877ac */ /* 0x000ea20008000c00 */
[----:B------:R-:W3:Y:S01]  /*1530*/  LDCU UR12, c[0x0][0xb0c] ;  /* 0x00016180ff0c77ac */ /* 0x000ee20008000800 */
[----:B------:R-:W4:Y:S01]  /*1540*/  LDCU UR13, c[0x0][0xb20] ;  /* 0x00016400ff0d77ac */ /* 0x000f220008000800 */
[----:B--2---:R-:W-:Y:S02]  /*1550*/  UIMAD.WIDE.U32 UR4, UR51, UR8, URZ ;  /* 0x00000008330472a5 */ /* 0x004fe4000f8e00ff */
[----:B------:R-:W-:Y:S02]  /*1560*/  UIMAD.WIDE.U32 UR6, UR21, UR11, URZ ;  /* 0x0000000b150672a5 */ /* 0x000fe4000f8e00ff */
[----:B---3--:R-:W-:Y:S02]  /*1570*/  UISETP.NE.AND UP0, UPT, UR12, 0x1, UPT ;  /* 0x000000010c00788c */ /* 0x008fe4000bf05270 */
[----:B------:R-:W-:-:S03]  /*1580*/  USHF.R.U32.HI UR5, URZ, UR9, UR5 ;  /* 0x00000009ff057299 */ /* 0x000fc60008011605 */
[----:B------:R-:W-:Y:S01]  /*1590*/  UMOV UR4, UR7 ;  /* 0x0000000700047c82 */ /* 0x000fe20008000000 */
[----:B------:R-:W-:Y:S02]  /*15a0*/  USEL UR5, UR51, UR5, !UP0 ;  /* 0x0000000533057287 */ /* 0x000fe4000c000000 */
[----:B------:R-:W-:Y:S02]  /*15b0*/  UISETP.NE.AND UP0, UPT, UR10, 0x1, UPT ;  /* 0x000000010a00788c */ /* 0x000fe4000bf05270 */
[----:B----4-:R-:W-:-:S04]  /*15c0*/  USHF.R.U32.HI UR4, URZ, UR13, UR4 ;  /* 0x0000000dff047299 */ /* 0x010fc80008011604 */
[----:B------:R-:W-:-:S04]  /*15d0*/  USEL UR4, UR21, UR4, !UP0 ;  /* 0x0000000415047287 */ /* 0x000fc8000c000000 */
[----:B------:R-:W-:Y:S02]  /*15e0*/  UIADD3 UR6, UPT, UPT, -UR4, UR5, URZ ;  /* 0x0000000504067290 */ /* 0x000fe4000fffe1ff */
[----:B------:R-:W-:Y:S02]  /*15f0*/  UIADD3 UR4, UPT, UPT, UR4, -UR5, URZ ;  /* 0x8000000504047290 */ /* 0x000fe4000fffe0ff */
[----:B------:R-:W-:Y:S02]  /*1600*/  UIMAD UR21, UR6, UR10, UR21 ;  /* 0x0000000a061572a4 */ /* 0x000fe4000f8e0215 */
[----:B------:R-:W-:-:S12]  /*1610*/  UIMAD UR51, UR4, UR12, UR51 ;  /* 0x0000000c043372a4 */ /* 0x000fd8000f8e0233 */
.L_x_19:
[----:B------:R-:W-:Y:S05]  /*1620*/  BRA.U !UP6, `(.L_x_20) ;  /* 0x000000010e0c7547 */ /* 0x000fea000b800000 */
[----:B------:R-:W-:Y:S01]  /*1630*/  UCGABAR_WAIT ;  /* 0x0000000000007dc7 */ /* 0x000fe20008000000 */
[----:B------:R-:W-:Y:S01]  /*1640*/  CCTL.IVALL ;  /* 0x00000000ff00798f */ /* 0x000fe20002000000 */
[----:B------:R-:W-:Y:S05]  /*1650*/  BRA `(.L_x_21) ;  /* 0x0000000000047947 */ /* 0x000fea0003800000 */
.L_x_20:
[----:B------:R-:W-:Y:S06]  /*1660*/  BAR.SYNC.DEFER_BLOCKING 0x0 ;  /* 0x0000000000007b1d */ /* 0x000fec0000010000 */
.L_x_21:
[----:B------:R-:W-:Y:S05]  /*1670*/  BRA.U UP5, `(.L_x_22) ;  /* 0x0000001905ac7547 */ /* 0x000fea000b800000 */
[----:B------:R-:W2:Y:S01]  /*1680*/  LDCU UR5, c[0x0][0x388] ;  /* 0x00007100ff0577ac */ /* 0x000ea20008000800 */
[----:B------:R-:W-:Y:S01]  /*1690*/  PLOP3.LUT P1, PT, PT, PT, UP3, 0x80, 0x8 ;  /* 0x000000000008781c */ /* 0x000fe20003f2f038 */
[----:B------:R-:W-:Y:S01]  /*16a0*/  IMAD.MOV.U32 R2, RZ, RZ, RZ ;  /* 0x000000ffff027224 */ /* 0x000fe200078e00ff */
[----:B------:R-:W-:Y:S01]  /*16b0*/  ISETP.EQ.OR P2, PT, R3, RZ, P3 ;  /* 0x000000ff0300720c */ /* 0x000fe20001f42670 */
[----:B------:R-:W3:Y:S01]  /*16c0*/  LDCU UR6, c[0x0][0x38c] ;  /* 0x00007180ff0677ac */ /* 0x000ee20008000800 */
[----:B------:R-:W-:Y:S01]  /*16d0*/  PLOP3.LUT P1, PT, P1, PT, PT, 0x8, 0x80 ;  /* 0x000000000080781c */ /* 0x000fe20000f2e170 */
[----:B------:R-:W4:Y:S01]  /*16e0*/  LDCU UR48, c[0x0][0x390] ;  /* 0x00007200ff3077ac */ /* 0x000f220008000800 */
[----:B------:R-:W-:Y:S01]  /*16f0*/  UISETP.NE.AND UP1, UPT, UR18, URZ, UPT ;  /* 0x000000ff1200728c */ /* 0x000fe2000bf25270 */
[----:B------:R-:W3:Y:S01]  /*1700*/  LDCU UR47, c[0x0][0x370] ;  /* 0x00006e00ff2f77ac */ /* 0x000ee20008000800 */
[----:B--2---:R-:W-:Y:S01]  /*1710*/  UIADD3 UR5, UPT, UPT, UR5, 0x1f, URZ ;  /* 0x0000001f05057890 */ /* 0x004fe2000fffe0ff */
[----:B------:R-:W2:Y:S03]  /*1720*/  LDCU.64 UR36, c[0x0][0x348] ;  /* 0x00006900ff2477ac */ /* 0x000ea60008000a00 */
[----:B------:R-:W-:-:S02]  /*1730*/  USHF.R.S32.HI UR4, URZ, 0x1f, UR5 ;  /* 0x0000001fff047899 */ /* 0x000fc40008011405 */
[----:B-1----:R-:W-:Y:S02]  /*1740*/  USHF.L.U32 UR52, UR20, 0x7, URZ ;  /* 0x0000000714347899 */ /* 0x002fe400080006ff */
[----:B------:R-:W-:Y:S02]  /*1750*/  ULEA.HI UR4, UR4, UR5, URZ, 0x5 ;  /* 0x0000000504047291 */ /* 0x000fe4000f8f28ff */
[----:B------:R-:W-:Y:S02]  /*1760*/  USHF.L.U32 UR5, UR20, 0x5, URZ ;  /* 0x0000000514057899 */ /* 0x000fe400080006ff */
[----:B------:R-:W-:Y:S02]  /*1770*/  USHF.R.S32.HI UR4, URZ, 0x5, UR4 ;  /* 0x00000005ff047899 */ /* 0x000fe40008011404 */
[----:B------:R-:W-:Y:S02]  /*1780*/  ULOP3.LUT UR50, UR5, 0x20, URZ, 0xc0, !UPT ;  /* 0x0000002005327892 */ /* 0x000fe4000f8ec0ff */
[----:B---3--:R-:W-:Y:S01]  /*1790*/  UIMAD UR4, UR4, UR6, URZ ;  /* 0x00000006040472a4 */ /* 0x008fe2000f8e02ff */
[----:B------:R-:W1:Y:S03]  /*17a0*/  LDCU UR46, c[0x0][0x374] ;  /* 0x00006e80ff2e77ac */ /* 0x000e660008000800 */
[----:B----4-:R-:W-:-:S02]  /*17b0*/  UIMAD UR48, UR4, UR48, URZ ;  /* 0x00000030043072a4 */ /* 0x010fc4000f8e02ff */
[----:B------:R-:W-:Y:S02]  /*17c0*/  USEL UR33, UR62, 0x2, UP1 ;  /* 0x000000023e217887 */ /* 0x000fe40008800000 */
[----:B------:R-:W-:Y:S02]  /*17d0*/  UISETP.NE.AND UP2, UPT, UR48, URZ, UPT ;  /* 0x000000ff3000728c */ /* 0x000fe4000bf45270 */
[----:B------:R-:W-:Y:S01]  /*17e0*/  UISETP.LT.U32.AND UP0, UPT, UR48, 0x9, UPT ;  /* 0x000000093000788c */ /* 0x000fe2000bf01070 */
[----:B------:R-:W-:Y:S01]  /*17f0*/  UMOV UR23, 0x1 ;  /* 0x0000000100177882 */ /* 0x000fe20000000000 */
[----:B------:R-:W-:Y:S02]  /*1800*/  UMOV UR26, URZ ;  /* 0x000000ff001a7c82 */ /* 0x000fe40008000000 */
[----:B------:R-:W-:Y:S01]  /*1810*/  USEL UR4, UR48, 0x9, UP0 ;  /* 0x0000000930047887 */ /* 0x000fe20008000000 */
[----:B------:R-:W-:Y:S01]  /*1820*/  UMOV UR27, URZ ;  /* 0x000000ff001b7c82 */ /* 0x000fe20008000000 */
[----:B------:R-:W-:-:S02]  /*1830*/  UMOV UR34, URZ ;  /* 0x000000ff00227c82 */ /* 0x000fc40008000000 */
[----:B------:R-:W-:Y:S02]  /*1840*/  UIADD3 UR5, UPT, UPT, UR4, -0x1, URZ ;  /* 0xffffffff04057890 */ /* 0x000fe4000fffe0ff */
[----:B------:R-:W-:Y:S02]  /*1850*/  @!UP2 UIADD3 UR5, UPT, UPT, UR4, URZ, URZ ;  /* 0x000000ff0405a290 */ /* 0x000fe4000fffe0ff */
[----:B------:R-:W-:Y:S02]  /*1860*/  UIADD3 UR45, UPT, UPT, UR48, -UR4, URZ ;  /* 0x80000004302d7290 */ /* 0x000fe4000fffe0ff */
[----:B-12---:R-:W-:-:S12]  /*1870*/  UIADD3 UR49, UPT, UPT, UR5, 0x1, URZ ;  /* 0x0000000105317890 */ /* 0x006fd8000fffe0ff */
.L_x_40:
[----:B------:R-:W1:Y:S01]  /*1880*/  S2UR UR25, SR_CgaCtaId ;  /* 0x00000000001979c3 */ /* 0x000e620000008800 */
[----:B------:R-:W-:Y:S01]  /*1890*/  UMOV UR4, 0x400 ;  /* 0x0000040000047882 */ /* 0x000fe20000000000 */
[----:B------:R-:W-:Y:S01]  /*18a0*/  MOV R0, UR23 ;  /* 0x0000001700007c02 */ /* 0x000fe20008000f00 */
[----:B------:R-:W-:Y:S02]  /*18b0*/  UISETP.NE.AND UP0, UPT, UR48, URZ, UPT ;  /* 0x000000ff3000728c */ /* 0x000fe4000bf05270 */
[----:B------:R-:W-:Y:S01]  /*18c0*/  ULEA UR10, UR21, UR50, 0x6 ;  /* 0x00000032150a7291 */ /* 0x000fe2000f8e30ff */
[----:B------:R-:W-:Y:S01]  /*18d0*/  SHF.L.U32 R0, R0, 0x1f, RZ ;  /* 0x0000001f00007819 */ /* 0x000fe200000006ff */
[----:B------:R-:W-:Y:S01]  /*18e0*/  UMOV UR24, URZ ;  /* 0x000000ff00187c82 */ /* 0x000fe20008000000 */
[----:B------:R-:W-:Y:S01]  /*18f0*/  UMOV UR13, URZ ;  /* 0x000000ff000d7c82 */ /* 0x000fe20008000000 */
[----:B------:R-:W-:Y:S01]  /*1900*/  UMOV UR12, URZ ;  /* 0x000000ff000c7c82 */ /* 0x000fe20008000000 */
[----:B-1----:R-:W-:-:S04]  /*1910*/  ULEA UR25, UR25, UR4, 0x18 ;  /* 0x0000000419197291 */ /* 0x002fc8000f8ec0ff */
[----:B------:R-:W-:-:S09]  /*1920*/  ULEA UR4, UR26, UR25, 0x3 ;  /* 0x000000191a047291 */ /* 0x000fd2000f8e18ff */
[----:B------:R1:W2:Y:S01]  /*1930*/  SYNCS.PHASECHK.TRANS64.TRYWAIT P0, [UR4+0x48], R0 ;  /* 0x00004800ff0075a7 */ /* 0x0002a20008001104 */
[----:B------:R-:W-:-:S04]  /*1940*/  ULEA.HI UR4, UR51, UR51, URZ, 0x1 ;  /* 0x0000003333047291 */ /* 0x000fc8000f8f08ff */
[----:B------:R-:W-:-:S04]  /*1950*/  USHF.L.U32 UR4, UR4, 0x7, URZ ;  /* 0x0000000704047899 */ /* 0x000fc800080006ff */
[----:B------:R-:W-:-:S04]  /*1960*/  ULOP3.LUT UR4, UR4, 0xffffff00, URZ, 0xc0, !UPT ;  /* 0xffffff0004047892 */ /* 0x000fc8000f8ec0ff */
[----:B------:R-:W-:Y:S01]  /*1970*/  ULOP3.LUT UR35, UR4, 0x80, UR52, 0xf8, !UPT ;  /* 0x0000008004237892 */ /* 0x000fe2000f8ef834 */
[----:B------:R-:W-:Y:S11]  /*1980*/  BRA.U !UP0, `(.L_x_23) ;  /* 0x0000000508607547 */ /* 0x000ff6000b800000 */
[----:B------:R-:W3:Y:S01]  /*1990*/  LDCU.128 UR16, c[0x0][0x480] ;  /* 0x00009000ff1077ac */ /* 0x000ee20008000c00 */
[----:B------:R-:W4:Y:S01]  /*19a0*/  LDCU.64 UR20, c[0x0][0x490] ;  /* 0x00009200ff1477ac */ /* 0x000f220008000a00 */
[----:B------:R-:W1:Y:S01]  /*19b0*/  LDCU.64 UR12, c[0x0][0x4b0] ;  /* 0x00009600ff0c77ac */ /* 0x000e620008000a00 */
[----:B------:R-:W1:Y:S01]  /*19c0*/  LDCU.64 UR8, c[0x0][0x4d0] ;  /* 0x00009a00ff0877ac */ /* 0x000e620008000a00 */
[----:B------:R-:W1:Y:S01]  /*19d0*/  LDCU UR43, c[0x0][0x390] ;  /* 0x00007200ff2b77ac */ /* 0x000e620008000800 */
[----:B---3--:R-:W-:Y:S02]  /*19e0*/  UIMAD.WIDE.U32 UR4, UR35, UR17, URZ ;  /* 0x00000011230472a5 */ /* 0x008fe4000f8e00ff */
[----:B------:R-:W-:Y:S01]  /*19f0*/  UISETP.NE.AND UP0, UPT, UR16, 0x1, UPT ;  /* 0x000000011000788c */ /* 0x000fe2000bf05270 */
[----:B------:R-:W3:Y:S04]  /*1a00*/  LDCU UR44, c[0x0][0x38c] ;  /* 0x00007180ff2c77ac */ /* 0x000ee80008000800 */
[----:B------:R-:W-:Y:S01]  /*1a10*/  UMOV UR4, UR5 ;  /* 0x0000000500047c82 */ /* 0x000fe20008000000 */
[----:B------:R-:W1:Y:S01]  /*1a20*/  LDCU.64 UR14, c[0x0][0x4b8] ;  /* 0x00009700ff0e77ac */ /* 0x000e620008000a00 */
[----:B------:R-:W-:-:S02]  /*1a30*/  USHF.R.U32.HI UR6, URZ, UR18, UR4 ;  /* 0x00000012ff067299 */ /* 0x000fc40008011604 */
[----:B------:R-:W-:Y:S02]  /*1a40*/  UIADD3 UR34, UPT, UPT, UR49, UR27, URZ ;  /* 0x0000001b31227290 */ /* 0x000fe4000fffe0ff */
[----:B------:R-:W-:Y:S02]  /*1a50*/  USEL UR6, UR35, UR6, !UP0 ;  /* 0x0000000623067287 */ /* 0x000fe4000c000000 */
[----:B------:R-:W-:Y:S02]  /*1a60*/  UISETP.NE.AND UP0, UPT, UR19, 0x1, UPT ;  /* 0x000000011300788c */ /* 0x000fe4000bf05270 */
[----:B----4-:R-:W-:Y:S02]  /*1a70*/  UIMAD.WIDE.U32 UR4, UR6, UR20, URZ ;  /* 0x00000014060472a5 */ /* 0x010fe4000f8e00ff */
[----:B------:R-:W-:Y:S01]  /*1a80*/  UIADD3 UR7, UPT, UPT, -UR6, URZ, URZ ;  /* 0x000000ff06077290 */ /* 0x000fe2000fffe1ff */
[----:B------:R-:W-:-:S03]  /*1a90*/  UMOV UR24, URZ ;  /* 0x000000ff00187c82 */ /* 0x000fc60008000000 */
[----:B------:R-:W-:Y:S01]  /*1aa0*/  UIMAD UR7, UR16, UR7, UR35 ;  /* 0x00000007100772a4 */ /* 0x000fe2000f8e0223 */
[----:B------:R-:W-:Y:S02]  /*1ab0*/  UMOV UR4, UR5 ;  /* 0x0000000500047c82 */ /* 0x000fe40008000000 */
[----:B------:R-:W-:Y:S02]  /*1ac0*/  USHF.R.U32.HI UR21, URZ, UR21, UR4 ;  /* 0x00000015ff157299 */ /* 0x000fe40008011604 */
[----:B------:R-:W4:Y:S02]  /*1ad0*/  LDCU.64 UR4, c[0x0][0x4d8] ;  /* 0x00009b00ff0477ac */ /* 0x000f240008000a00 */
[----:B------:R-:W-:-:S04]  /*1ae0*/  USEL UR21, UR6, UR21, !UP0 ;  /* 0x0000001506157287 */ /* 0x000fc8000c000000 */
[----:B------:R-:W-:-:S04]  /*1af0*/  UIADD3 UR20, UPT, UPT, -UR21, URZ, URZ ;  /* 0x000000ff15147290 */ /* 0x000fc8000fffe1ff */
[----:B------:R-:W-:Y:S02]  /*1b00*/  UIMAD UR20, UR19, UR20, UR6 ;  /* 0x00000014131472a4 */ /* 0x000fe4000f8e0206 */
[----:B-1----:R-:W-:Y:S02]  /*1b10*/  UIMAD UR19, UR7, UR12, UR8 ;  /* 0x0000000c071372a4 */ /* 0x002fe4000f8e0208 */
[----:B------:R-:W-:Y:S01]  /*1b20*/  UIMAD UR20, UR20, UR13, UR9 ;  /* 0x0000000d141472a4 */ /* 0x000fe2000f8e0209 */
[----:B------:R-:W-:Y:S01]  /*1b30*/  UMOV UR6, UR26 ;  /* 0x0000001a00067c82 */ /* 0x000fe20008000000 */
[----:B------:R-:W-:Y:S01]  /*1b40*/  UMOV UR12, URZ ;  /* 0x000000ff000c7c82 */ /* 0x000fe20008000000 */
[----:B---3--:R-:W-:-:S09]  /*1b50*/  UMOV UR13, URZ ;  /* 0x000000ff000d7c82 */ /* 0x008fd20008000000 */
.L_x_29:
[----:B------:R-:W-:Y:S01]  /*1b60*/  @!P3 MOV R3, 0xa000 ;  /* 0x0000a0000003b802 */ /* 0x000fe20000000f00 */
[----:B------:R-:W-:Y:S01]  /*1b70*/  ULEA UR17, UR6, UR25, 0x3 ;  /* 0x0000001906117291 */ /* 0x000fe2000f8e18ff */
[----:B-12---:R-:W-:Y:S11]  /*1b80*/  @P0 BRA `(.L_x_24) ;  /* 0x0000000000100947 */ /* 0x006ff60003800000 */
[----:B------:R-:W-:Y:S04]  /*1b90*/  MOV R0, UR23 ;  /* 0x0000001700007c02 */ /* 0x000fe80008000f00 */
[----:B------:R-:W-:Y:S04]  /*1ba0*/  SHF.L.U32 R5, R0, 0x1f, RZ ;  /* 0x0000001f00057819 */ /* 0x000fe800000006ff */
[----:B------:R-:W1:Y:S02]  /*1bb0*/  SYNCS.PHASECHK.TRANS64.TRYWAIT P0, [UR17+0x48], R5 ;  /* 0x00004805ff0075a7 */ /* 0x000e640008001111 */
[----:B-1----:R-:W-:Y:S05]  /*1bc0*/  @!P0 BRA `(.L_x_25) ;  /* 0x0000007800288947 */ /* 0x002fea0003800000 */
.L_x_24:
[----:B------:R2:W-:Y:S01]  /*1bd0*/  @!P3 SYNCS.ARRIVE.TRANS64 RZ, [UR17], R3 ;  /* 0x00000003ffffb9a7 */ /* 0x0005e20008000011 */
[----:B------:R-:W-:Y:S04]  /*1be0*/  ULOP3.LUT UR7, UR33, 0x2, URZ, 0xfc, !UPT ;  /* 0x0000000221077892 */ /* 0x000fe8000f8efcff */
[----:B------:R-:W-:Y:S09]  /*1bf0*/  UISETP.NE.AND UP0, UPT, UR7, 0x2, UPT ;  /* 0x000000020700788c */ /* 0x000ff2000bf05270 */
[----:B------:R-:W-:Y:S05]  /*1c00*/  BRA.U UP0, `(.L_x_26) ;  /* 0x0000000100047547 */ /* 0x000fea000b800000 */
[----:B----4-:R-:W-:Y:S05]  /*1c10*/  BPT.TRAP 0x1 ;  /* 0x000000040000795c */ /* 0x010fea0000300000 */
.L_x_26:
[----:B------:R-:W-:Y:S04]  /*1c20*/  BSSY.RECONVERGENT B0, `(.L_x_27) ;  /* 0x0000003000007945 */ /* 0x000fe80003800200 */
[----:B------:R-:W-:Y:S05]  /*1c30*/  @P2 BRA `(.L_x_28) ;  /* 0x0000000000042947 */ /* 0x000fea0003800000 */
[----:B----4-:R-:W-:Y:S05]  /*1c40*/  BPT.TRAP 0x1 ;  /* 0x000000040000795c */ /* 0x010fea0000300000 */
.L_x_28:
[----:B----4-:R-:W-:Y:S05]  /*1c50*/  BSYNC.RECONVERGENT B0 ;  /* 0x0000000000007941 */ /* 0x010fea0003800200 */
.L_x_27:
[----:B------:R-:W-:Y:S02]  /*1c60*/  UIADD3 UR7, UPT, UPT, UR6, 0x1, URZ ;  /* 0x0000000106077890 */ /* 0x000fe4000fffe0ff */
[----:B------:R-:W-:Y:S02]  /*1c70*/  ULEA UR16, UR6, UR25, 0xe ;  /* 0x0000001906107291 */ /* 0x000fe4000f8e70ff */
[----:B------:R-:W-:Y:S02]  /*1c80*/  UISETP.NE.AND UP0, UPT, UR7, 0x9, UPT ;  /* 0x000000090700788c */ /* 0x000fe4000bf05270 */
[----:B------:R-:W-:Y:S02]  /*1c90*/  UIADD3 UR30, UP1, UPT, UR36, 0x80, URZ ;  /* 0x00000080241e7890 */ /* 0x000fe4000ff3e0ff */
[----:B------:R-:W-:Y:S02]  /*1ca0*/  USEL UR8, URZ, 0x1, UP0 ;  /* 0x00000001ff087887 */ /* 0x000fe40008000000 */
[----:B------:R-:W-:Y:S02]  /*1cb0*/  USEL UR26, UR7, URZ, UP0 ;  /* 0x000000ff071a7287 */ /* 0x000fe40008000000 */
[----:B------:R-:W-:Y:S02]  /*1cc0*/  ULOP3.LUT UR23, UR23, UR8, URZ, 0x3c, !UPT ;  /* 0x0000000817177292 */ /* 0x000fe4000f8e3cff */
[----:B------:R-:W-:Y:S02]  /*1cd0*/  ULEA UR7, UR26, UR25, 0x3 ;  /* 0x000000191a077291 */ /* 0x000fe4000f8e18ff */
[----:B------:R-:W-:Y:S02]  /*1ce0*/  ULEA UR8, UR6, UR25, 0xc ;  /* 0x0000001906087291 */ /* 0x000fe4000f8e60ff */
[----:B------:R-:W-:Y:S01]  /*1cf0*/  ULOP3.LUT UR17, UR17, 0xfefffff8, URZ, 0xc0, !UPT ;  /* 0xfefffff811117892 */ /* 0x000fe2000f8ec0ff */
[----:B-1----:R-:W-:Y:S01]  /*1d00*/  MOV R0, UR23 ;  /* 0x0000001700007c02 */ /* 0x002fe20008000f00 */
[----:B------:R-:W-:Y:S02]  /*1d10*/  USHF.L.U32 UR18, UR24, 0x5, URZ ;  /* 0x0000000518127899 */ /* 0x000fe400080006ff */
[----:B------:R-:W-:Y:S01]  /*1d20*/  UIADD3.X UR31, UPT, UPT, URZ, UR37, URZ, UP1, !UPT ;  /* 0x00000025ff1f7290 */ /* 0x000fe20008ffe4ff */
[----:B--2---:R-:W-:Y:S01]  /*1d30*/  SHF.L.U32 R3, R0, 0x1f, RZ ;  /* 0x0000001f00037819 */ /* 0x004fe200000006ff */
[----:B------:R-:W-:Y:S02]  /*1d40*/  UIADD3 UR16, UPT, UPT, UR16, 0x8400, URZ ;  /* 0x0000840010107890 */ /* 0x000fe4000fffe0ff */
[----:B------:R-:W-:Y:S01]  /*1d50*/  UIADD3 UR28, UP0, UPT, UR36, 0x180, URZ ;  /* 0x00000180241c7890 */ /* 0x000fe2000ff1e0ff */
[----:B------:R3:W1:Y:S01]  /*1d60*/  SYNCS.PHASECHK.TRANS64.TRYWAIT P0, [UR7+0x48], R3 ;  /* 0x00004803ff0075a7 */ /* 0x0006620008001107 */
[----:B------:R-:W-:Y:S02]  /*1d70*/  UIMAD UR7, UR12, UR14, UR4 ;  /* 0x0000000e0c0772a4 */ /* 0x000fe4000f8e0204 */
[----:B------:R-:W-:Y:S02]  /*1d80*/  UIMAD UR6, UR13, UR15, UR5 ;  /* 0x0000000f0d0672a4 */ /* 0x000fe4000f8e0205 */
[----:B------:R-:W-:Y:S02]  /*1d90*/  UIADD3.X UR29, UPT, UPT, URZ, UR37, URZ, UP0, !UPT ;  /* 0x00000025ff1d7290 */ /* 0x000fe400087fe4ff */
[----:B------:R-:W-:Y:S02]  /*1da0*/  UPRMT UR6, UR7, 0x40, UR6 ;  /* 0x0000004007067896 */ /* 0x000fe40008000006 */
[----:B------:R-:W-:Y:S02]  /*1db0*/  UIADD3 UR8, UPT, UPT, UR8, 0x2c400, URZ ;  /* 0x0002c40008087890 */ /* 0x000fe4000fffe0ff */
[----:B------:R-:W-:Y:S02]  /*1dc0*/  UPRMT UR6, UR6, 0x5410, URZ ;  /* 0x0000541006067896 */ /* 0x000fe400080000ff */
[----:B------:R-:W-:Y:S02]  /*1dd0*/  UIADD3 UR32, UPT, UPT, UR12, 0x1, URZ ;  /* 0x000000010c207890 */ /* 0x000fe4000fffe0ff */
[----:B------:R-:W-:Y:S02]  /*1de0*/  UIADD3 UR22, UPT, UPT, UR13, 0x1, URZ ;  /* 0x000000010d167890 */ /* 0x000fe4000fffe0ff */
[----:B------:R-:W-:Y:S02]  /*1df0*/  UISETP.NE.AND UP2, UPT, UR32, UR44, UPT ;  /* 0x0000002c2000728c */ /* 0x000fe4000bf45270 */
[----:B------:R-:W-:Y:S02]  /*1e00*/  UIADD3 UR27, UPT, UPT, UR27, 0x1, URZ ;  /* 0x000000011b1b7890 */ /* 0x000fe4000fffe0ff */
[----:B------:R-:W-:Y:S01]  /*1e10*/  UIADD3 UR7, UPT, UPT, UR24, 0x1, URZ ;  /* 0x0000000118077890 */ /* 0x000fe2000fffe0ff */
[----:B------:R-:W-:Y:S01]  /*1e20*/  UMOV UR40, 0x0 ;  /* 0x0000000000287882 */ /* 0x000fe20000000000 */
[----:B------:R-:W-:Y:S01]  /*1e30*/  UMOV UR41, 0x10000000 ;  /* 0x1000000000297882 */ /* 0x000fe20000000000 */
[----:B------:R-:W-:Y:S01]  /*1e40*/  UMOV UR9, UR17 ;  /* 0x0000001100097c82 */ /* 0x000fe20008000000 */
[----:B------:R2:W-:Y:S01]  /*1e50*/  UTMALDG.4D.IM2COL.2CTA [UR16], [UR30], UR6, desc[UR40] ;  /* 0x000028101e0073b4 */ /* 0x0005e20008259006 */
[----:B------:R-:W-:Y:S02]  /*1e60*/  UMOV UR11, UR18 ;  /* 0x00000012000b7c82 */ /* 0x000fe40008000000 */
[----:B------:R-:W-:Y:S04]  /*1e70*/  @UP2 UIADD3 UR22, UPT, UPT, UR13, URZ, URZ ;  /* 0x000000ff0d162290 */ /* 0x000fe8000fffe0ff */
[----:B------:R-:W-:Y:S01]  /*1e80*/  UISETP.NE.AND UP0, UPT, UR22, UR43, UPT ;  /* 0x0000002b1600728c */ /* 0x000fe2000bf05270 */
[----:B------:R4:W-:Y:S10]  /*1e90*/  UTMALDG.4D.2CTA [UR8], [UR28], desc[UR40] ;  /* 0x000028081c0075b4 */ /* 0x0009f40008219000 */
[----:B------:R-:W-:Y:S07]  /*1ea0*/  @UP0 UIADD3 UR7, UPT, UPT, UR24, URZ, URZ ;  /* 0x000000ff18070290 */ /* 0x000fee000fffe0ff */
[----:B------:R-:W-:Y:S01]  /*1eb0*/  UMOV UR24, UR7 ;  /* 0x0000000700187c82 */ /* 0x000fe20008000000 */
[----:B--2---:R-:W-:Y:S01]  /*1ec0*/  UMOV UR6, UR26 ;  /* 0x0000001a00067c82 */ /* 0x004fe20008000000 */
[----:B----4-:R-:W-:Y:S02]  /*1ed0*/  USEL UR13, UR22, URZ, UP0 ;  /* 0x000000ff160d7287 */ /* 0x010fe40008000000 */
[----:B------:R-:W-:Y:S02]  /*1ee0*/  UISETP.NE.AND UP0, UPT, UR27, UR34, UPT ;  /* 0x000000221b00728c */ /* 0x000fe4000bf05270 */
[----:B------:R-:W-:Y:S07]  /*1ef0*/  USEL UR12, UR32, URZ, UP2 ;  /* 0x000000ff200c7287 */ /* 0x000fee0009000000 */
[----:B---3--:R-:W-:Y:S05]  /*1f00*/  BRA.U UP0, `(.L_x_29) ;  /* 0xfffffffd00147547 */ /* 0x008fea000b83ffff */
.L_x_23:
[----:B------:R-:W-:Y:S01]  /*1f10*/  ULEA UR4, UR26, UR25, 0x3 ;  /* 0x000000191a047291 */ /* 0x000fe2000f8e18ff */
[----:B-1----:R-:W-:Y:S01]  /*1f20*/  MOV R0, UR23 ;  /* 0x0000001700007c02 */ /* 0x002fe20008000f00 */
[----:B------:R-:W-:Y:S01]  /*1f30*/  @!P1 SYNCS.ARRIVE.TRANS64.A1T0 RZ, [UR25+0xd8], RZ ;  /* 0x0000d8ffffff99a7 */ /* 0x000fe20008100019 */
[----:B------:R-:W-:Y:S02]  /*1f40*/  UISETP.GE.AND UP0, UPT, UR45, 0x1, UPT ;  /* 0x000000012d00788c */ /* 0x000fe4000bf06270 */
[----:B------:R-:W-:-:S04]  /*1f50*/  SHF.L.U32 R0, R0, 0x1f, RZ ;  /* 0x0000001f00007819 */ /* 0x000fc800000006ff */
[----:B--2---:R1:W2:Y:S03]  /*1f60*/  SYNCS.PHASECHK.TRANS64.TRYWAIT P0, [UR4+0x48], R0 ;  /* 0x00004800ff0075a7 */ /* 0x0042a60008001104 */
[----:B------:R-:W-:Y:S05]  /*1f70*/  BRA.U !UP0, `(.L_x_30) ;  /* 0x00000005085c7547 */ /* 0x000fea000b800000 */
        /* <DEDUP_REMOVED lines=16> */
[----:B------:R-:W-:-:S03]  /*2080*/  UMOV UR32, UR45 ;  /* 0x0000002d00207c82 */ /* 0x000fc60008000000 */
        /* <DEDUP_REMOVED lines=9> */
[----:B---3--:R-:W-:-:S11]  /*2120*/  UMOV UR6, UR26 ;  /* 0x0000001a00067c82 */ /* 0x008fd60008000000 */
.L_x_36:
[----:B------:R-:W-:Y:S01]  /*2130*/  @!P3 MOV R3, 0xa000 ;  /* 0x0000a0000003b802 */ /* 0x000fe20000000f00 */
[----:B------:R-:W-:Y:S01]  /*2140*/  ULEA UR17, UR6, UR25, 0x3 ;  /* 0x0000001906117291 */ /* 0x000fe2000f8e18ff */
[----:B-12---:R-:W-:Y:S11]  /*2150*/  @P0 BRA `(.L_x_31) ;  /* 0x0000000000100947 */ /* 0x006ff60003800000 */
[----:B------:R-:W-:Y:S04]  /*2160*/  MOV R0, UR23 ;  /* 0x0000001700007c02 */ /* 0x000fe80008000f00 */
[----:B------:R-:W-:Y:S04]  /*2170*/  SHF.L.U32 R5, R0, 0x1f, RZ ;  /* 0x0000001f00057819 */ /* 0x000fe800000006ff */
[----:B------:R-:W1:Y:S02]  /*2180*/  SYNCS.PHASECHK.TRANS64.TRYWAIT P0, [UR17+0x48], R5 ;  /* 0x00004805ff0075a7 */ /* 0x000e640008001111 */
[----:B-1----:R-:W-:Y:S05]  /*2190*/  @!P0 BRA `(.L_x_32) ;  /* 0x0000007000cc8947 */ /* 0x002fea0003800000 */
.L_x_31:
[----:B------:R2:W-:Y:S01]  /*21a0*/  @!P3 SYNCS.ARRIVE.TRANS64 RZ, [UR17], R3 ;  /* 0x00000003ffffb9a7 */ /* 0x0005e20008000011 */
[----:B------:R-:W-:Y:S04]  /*21b0*/  ULOP3.LUT UR7, UR33, 0x2, URZ, 0xfc, !UPT ;  /* 0x0000000221077892 */ /* 0x000fe8000f8efcff */
[----:B------:R-:W-:Y:S09]  /*21c0*/  UISETP.NE.AND UP0, UPT, UR7, 0x2, UPT ;  /* 0x000000020700788c */ /* 0x000ff2000bf05270 */
[----:B------:R-:W-:Y:S05]  /*21d0*/  BRA.U UP0, `(.L_x_33) ;  /* 0x0000000100047547 */ /* 0x000fea000b800000 */
[----:B----4-:R-:W-:Y:S05]  /*21e0*/  BPT.TRAP 0x1 ;  /* 0x000000040000795c */ /* 0x010fea0000300000 */
.L_x_33:
[----:B------:R-:W-:Y:S04]  /*21f0*/  BSSY.RECONVERGENT B0, `(.L_x_34) ;  /* 0x0000003000007945 */ /* 0x000fe80003800200 */
[----:B------:R-:W-:Y:S05]  /*2200*/  @P2 BRA `(.L_x_35) ;  /* 0x0000000000042947 */ /* 0x000fea0003800000 */
[----:B----4-:R-:W-:Y:S05]  /*2210*/  BPT.TRAP 0x1 ;  /* 0x000000040000795c */ /* 0x010fea0000300000 */
.L_x_35:
[----:B----4-:R-:W-:Y:S05]  /*2220*/  BSYNC.RECONVERGENT B0 ;  /* 0x0000000000007941 */ /* 0x010fea0003800200 */
.L_x_34:
        /* <DEDUP_REMOVED lines=26> */
[----:B------:R-:W-:Y:S01]  /*23d0*/  UIADD3 UR7, UPT, UPT, UR24, 0x1, URZ ;  /* 0x0000000118077890 */ /* 0x000fe2000fffe0ff */
[----:B------:R-:W-:Y:S01]  /*23e0*/  UMOV UR40, 0x0 ;  /* 0x0000000000287882 */ /* 0x000fe20000000000 */
[----:B------:R-:W-:Y:S01]  /*23f0*/  UMOV UR41, 0x10000000 ;  /* 0x1000000000297882 */ /* 0x000fe20000000000 */
[----:B------:R-:W-:Y:S01]  /*2400*/  UMOV UR9, UR17 ;  /* 0x0000001100097c82 */ /* 0x000fe20008000000 */
[----:B------:R2:W-:Y:S01]  /*2410*/  UTMALDG.4D.IM2COL.2CTA [UR16], [UR30], UR6, desc[UR40] ;  /* 0x000028101e0073b4 */ /* 0x0005e20008259006 */
[----:B------:R-:W-:Y:S04]  /*2420*/  UMOV UR11, UR18 ;  /* 0x00000012000b7c82 */ /* 0x000fe80008000000 */
[----:B------:R-:W-:Y:S04]  /*2430*/  @UP2 UIADD3 UR22, UPT, UPT, UR13, URZ, URZ ;  /* 0x000000ff0d162290 */ /* 0x000fe8000fffe0ff */
[----:B------:R-:W-:Y:S01]  /*2440*/  UISETP.NE.AND UP0, UPT, UR22, UR43, UPT ;  /* 0x0000002b1600728c */ /* 0x000fe2000bf05270 */
[----:B------:R4:W-:Y:S10]  /*2450*/  UTMALDG.4D.2CTA [UR8], [UR28], desc[UR40] ;  /* 0x000028081c0075b4 */ /* 0x0009f40008219000 */
[----:B------:R-:W-:Y:S07]  /*2460*/  @UP0 UIADD3 UR7, UPT, UPT, UR24, URZ, URZ ;  /* 0x000000ff18070290 */ /* 0x000fee000fffe0ff */
[----:B------:R-:W-:Y:S01]  /*2470*/  UMOV UR24, UR7 ;  /* 0x0000000700187c82 */ /* 0x000fe20008000000 */
[----:B--2---:R-:W-:Y:S02]  /*2480*/  UIADD3 UR6, UPT, UPT, UR32, -0x1, URZ ;  /* 0xffffffff20067890 */ /* 0x004fe4000fffe0ff */
[----:B----4-:R-:W-:Y:S02]  /*2490*/  USEL UR13, UR22, URZ, UP0 ;  /* 0x000000ff160d7287 */ /* 0x010fe40008000000 */
[----:B------:R-:W-:Y:S02]  /*24a0*/  UISETP.GT.U32.AND UP0, UPT, UR32, 0x1, UPT ;  /* 0x000000012000788c */ /* 0x000fe4000bf04070 */
[----:B------:R-:W-:Y:S01]  /*24b0*/  USEL UR12, UR27, URZ, UP2 ;  /* 0x000000ff1b0c7287 */ /* 0x000fe20009000000 */
[----:B------:R-:W-:Y:S01]  /*24c0*/  UMOV UR32, UR6 ;  /* 0x0000000600207c82 */ /* 0x000fe20008000000 */
[----:B------:R-:W-:Y:S05]  /*24d0*/  UMOV UR6, UR26 ;  /* 0x0000001a00067c82 */ /* 0x000fea0008000000 */
[----:B---3--:R-:W-:Y:S05]  /*24e0*/  BRA.U UP0, `(.L_x_36) ;  /* 0xfffffffd00107547 */ /* 0x008fea000b83ffff */
.L_x_30:
[----:B------:R-:W-:Y:S01]  /*24f0*/  SHF.L.U32 R3, R2, 0x1f, RZ ;  /* 0x0000001f02037819 */ /* 0x000fe200000006ff */
[----:B------:R-:W-:-:S03]  /*2500*/  NOP ;  /* 0x0000000000007918 */ /* 0x000fc60000000000 */
[----:B-12---:R-:W1:Y:S02]  /*2510*/  SYNCS.PHASECHK.TRANS64.TRYWAIT P0, [UR25+0xe0], R3 ;  /* 0x0000e003ff0075a7 */ /* 0x006e640008001119 */
[----:B-1----:R-:W-:Y:S05]  /*2520*/  @!P0 BRA `(.L_x_37) ;  /* 0x0000007000008947 */ /* 0x002fea0003800000 */
.L_x_151:
[----:B------:R-:W2:Y:S01]  /*2530*/  LDS.128 R4, [UR25+0x120] ;  /* 0x00012019ff047984 */ /* 0x000ea20008000c00 */
[----:B------:R-:W-:Y:S02]  /*2540*/  UIADD3 UR4, UPT, UPT, UR25, 0xe8, URZ ;  /* 0x000000e819047890 */ /* 0x000fe4000fffe0ff */
[----:B------:R-:W-:Y:S01]  /*2550*/  UISETP.GE.AND UP0, UPT, UR39, 0x1, UPT ;  /* 0x000000012700788c */ /* 0x000fe2000bf06270 */
[----:B------:R-:W-:Y:S01]  /*2560*/  @!PT LDS RZ, [RZ] ;  /* 0x00000000fffff984 */ /* 0x000fe20000000800 */
[----:B------:R-:W-:Y:S01]  /*2570*/  @!PT LDS RZ, [RZ] ;  /* 0x00000000fffff984 */ /* 0x000fe20000000800 */
[----:B------:R-:W-:Y:S01]  /*2580*/  @!PT LDS RZ, [RZ] ;  /* 0x00000000fffff984 */ /* 0x000fe20000000800 */
[----:B------:R-:W-:Y:S01]  /*2590*/  @!PT LDS RZ, [RZ] ;  /* 0x00000000fffff984 */ /* 0x000fe20000000800 */
[----:B------:R3:W-:Y:S06]  /*25a0*/  MEMBAR.ALL.CTA ;  /* 0x0000000000007992 */ /* 0x0007ec0000008000 */
[----:B---3--:R-:W3:Y:S01]  /*25b0*/  FENCE.VIEW.ASYNC.S ;  /* 0x00000000000073c6 */ /* 0x008ee20000000000 */
[----:B------:R-:W-:-:S09]  /*25c0*/  UPRMT UR4, URZ, 0x654, UR4 ;  /* 0x00000654ff047896 */ /* 0x000fd20008000004 */
[----:B---3--:R-:W-:Y:S01]  /*25d0*/  SYNCS.ARRIVE.TRANS64.RED.A1T0 RZ, [UR4], RZ ;  /* 0x000000ffffff79a7 */ /* 0x008fe20008100404 */
[----:B--2---:R-:W-:-:S13]  /*25e0*/  LOP3.LUT P0, RZ, R6, 0x1, RZ, 0xc0, !PT ;  /* 0x0000000106ff7812 */ /* 0x004fda000780c0ff */
[----:B------:R-:W-:Y:S01]  /*25f0*/  VOTEU.ANY UP1, P0 ;  /* 0x0000000000ff7886 */ /* 0x000fe20000020100 */
[----:B------:R-:W-:-:S13]  /*2600*/  PLOP3.LUT P0, PT, PT, PT, UP1, 0x80, 0x8 ;  /* 0x000000000008781c */ /* 0x000fda0003f0f018 */
[----:B-1----:R-:W-:Y:S02]  /*2610*/  @P0 MOV R0, R4 ;  /* 0x0000000400000202 */ /* 0x002fe40000000f00 */
[----:B------:R-:W-:Y:S02]  /*2620*/  @P0 LOP3.LUT R4, R5, 0xffff, RZ, 0xc0, !PT ;  /* 0x0000ffff05040812 */ /* 0x000fe400078ec0ff */
[----:B------:R-:W-:Y:S02]  /*2630*/  @P0 R2UR UR6, R0 ;  /* 0x00000000000602ca */ /* 0x000fe400000e0000 */
[----:B------:R-:W-:-:S11]  /*2640*/  @P0 R2UR UR5, R4 ;  /* 0x00000000040502ca */ /* 0x000fd600000e0000 */
[----:B------:R-:W-:Y:S02]  /*2650*/  @UP1 UMOV UR42, UR6 ;  /* 0x00000006002a1c82 */ /* 0x000fe40008000000 */
[----:B------:R-:W-:Y:S01]  /*2660*/  @UP1 UMOV UR38, UR5 ;  /* 0x0000000500261c82 */ /* 0x000fe20008000000 */
[----:B------:R-:W-:Y:S05]  /*2670*/  BRA.U !UP0, `(.L_x_38) ;  /* 0x0000000108d47547 */ /* 0x000fea000b800000 */
[----:B------:R-:W1:Y:S01]  /*2680*/  LDCU.128 UR16, c[0x0][0xb10] ;  /* 0x00016200ff1077ac */ /* 0x000e620008000c00 */
[----:B------:R-:W2:Y:S01]  /*2690*/  LDCU UR21, c[0x0][0xb20] ;  /* 0x00016400ff1577ac */ /* 0x000ea20008000800 */
[----:B------:R-:W3:Y:S01]  /*26a0*/  LDCU UR20, c[0x0][0xb0c] ;  /* 0x00016180ff1477ac */ /* 0x000ee20008000800 */
[----:B------:R-:W4:Y:S01]  /*26b0*/  LDCU.64 UR8, c[0x0][0xb28] ;  /* 0x00016500ff0877ac */ /* 0x000f220008000a00 */
[----:B------:R-:W-:Y:S02]  /*26c0*/  UISETP.NE.AND UP3, UPT, UR39, 0x1, UPT ;  /* 0x000000012700788c */ /* 0x000fe4000bf65270 */
[----:B-1----:R-:W-:Y:S02]  /*26d0*/  UIMAD.WIDE.U32 UR4, UR46, UR19, URZ ;  /* 0x000000132e0472a5 */ /* 0x002fe4000f8e00ff */
[----:B------:R-:W-:Y:S02]  /*26e0*/  UIMAD.WIDE.U32 UR6, UR47, UR16, URZ ;  /* 0x000000102f0672a5 */ /* 0x000fe4000f8e00ff */
[----:B------:R-:W-:-:S02]  /*26f0*/  UISETP.NE.AND UP0, UPT, UR18, 0x1, UPT ;  /* 0x000000011200788c */ /* 0x000fc4000bf05270 */
[----:B------:R-:W-:Y:S01]  /*2700*/  UIMAD.WIDE.U32 UR14, UR38, UR19, URZ ;  /* 0x00000013260e72a5 */ /* 0x000fe2000f8e00ff */
[----:B------:R-:W-:Y:S01]  /*2710*/  UMOV UR4, UR5 ;  /* 0x0000000500047c82 */ /* 0x000fe20008000000 */
[----:B---3--:R-:W-:Y:S02]  /*2720*/  UISETP.NE.AND UP2, UPT, UR20, 0x1, UPT ;  /* 0x000000011400788c */ /* 0x008fe4000bf45270 */
[----:B--2---:R-:W-:Y:S02]  /*2730*/  USHF.R.U32.HI UR5, URZ, UR21, UR4 ;  /* 0x00000015ff057299 */ /* 0x004fe40008011604 */
[----:B------:R-:W-:Y:S01]  /*2740*/  UIMAD.WIDE.U32 UR12, UR42, UR16, URZ ;  /* 0x000000102a0c72a5 */ /* 0x000fe2000f8e00ff */
[----:B------:R-:W-:Y:S01]  /*2750*/  UMOV UR4, UR7 ;  /* 0x0000000700047c82 */ /* 0x000fe20008000000 */
[----:B------:R-:W-:Y:S02]  /*2760*/  USEL UR5, UR46, UR5, !UP0 ;  /* 0x000000052e057287 */ /* 0x000fe4000c000000 */
[----:B------:R-:W-:-:S02]  /*2770*/  USHF.R.U32.HI UR4, URZ, UR17, UR4 ;  /* 0x00000011ff047299 */ /* 0x000fc40008011604 */
[----:B----4-:R-:W-:Y:S02]  /*2780*/  UIMAD.WIDE.U32 UR10, UR5, UR8, URZ ;  /* 0x00000008050a72a5 */ /* 0x010fe4000f8e00ff */
[----:B------:R-:W-:Y:S01]  /*2790*/  USEL UR6, UR47, UR4, !UP2 ;  /* 0x000000042f067287 */ /* 0x000fe2000d000000 */
[----:B------:R-:W-:Y:S02]  /*27a0*/  UMOV UR12, UR13 ;  /* 0x0000000d000c7c82 */ /* 0x000fe40008000000 */
[----:B------:R-:W-:Y:S01]  /*27b0*/  UMOV UR4, UR15 ;  /* 0x0000000f00047c82 */ /* 0x000fe20008000000 */
[----:B------:R-:W-:Y:S01]  /*27c0*/  UIMAD.WIDE.U32 UR14, UR6, UR8, URZ ;  /* 0x00000008060e72a5 */ /* 0x000fe2000f8e00ff */
[----:B------:R-:W-:Y:S01]  /*27d0*/  UMOV UR10, UR11 ;  /* 0x0000000b000a7c82 */ /* 0x000fe20008000000 */
[----:B------:R-:W-:Y:S02]  /*27e0*/  USHF.R.U32.HI UR4, URZ, UR21, UR4 ;  /* 0x00000015ff047299 */ /* 0x000fe40008011604 */
[----:B------:R-:W-:-:S03]  /*27f0*/  @UP3 USHF.R.U32.HI UR5, URZ, UR9, UR10 ;  /* 0x00000009ff053299 */ /* 0x000fc6000801160a */
[----:B------:R-:W-:Y:S01]  /*2800*/  UMOV UR14, UR15 ;  /* 0x0000000f000e7c82 */ /* 0x000fe20008000000 */
[----:B------:R-:W-:Y:S02]  /*2810*/  USHF.R.U32.HI UR17, URZ, UR17, UR12 ;  /* 0x00000011ff117299 */ /* 0x000fe4000801160c */
[----:B------:R-:W-:Y:S02]  /*2820*/  USEL UR4, UR38, UR4, !UP0 ;  /* 0x0000000426047287 */ /* 0x000fe4000c000000 */
[----:B------:R-:W-:Y:S02]  /*2830*/  @UP3 USHF.R.U32.HI UR6, URZ, UR9, UR14 ;  /* 0x00000009ff063299 */ /* 0x000fe4000801160e */
[----:B------:R-:W-:Y:S02]  /*2840*/  UIMAD UR7, UR39, UR5, URZ ;  /* 0x00000005270772a4 */ /* 0x000fe4000f8e02ff */
[----:B------:R-:W-:Y:S02]  /*2850*/  USEL UR5, UR42, UR17, !UP2 ;  /* 0x000000112a057287 */ /* 0x000fe4000d000000 */
[----:B------:R-:W-:-:S02]  /*2860*/  UIMAD UR10, UR39, UR6, URZ ;  /* 0x00000006270a72a4 */ /* 0x000fc4000f8e02ff */
[----:B------:R-:W-:Y:S02]  /*2870*/  UISETP.GE.AND UP0, UPT, UR4, UR7, UPT ;  /* 0x000000070400728c */ /* 0x000fe4000bf06270 */
[----:B------:R-:W-:Y:S02]  /*2880*/  UIMAD.WIDE.U32 UR12, UR4, UR8, URZ ;  /* 0x00000008040c72a5 */ /* 0x000fe4000f8e00ff */
[----:B------:R-:W-:Y:S02]  /*2890*/  UISETP.GE.OR UP0, UPT, UR5, UR10, UP0 ;  /* 0x0000000a0500728c */ /* 0x000fe40008706670 */
[----:B------:R-:W-:Y:S02]  /*28a0*/  UIMAD.WIDE.U32 UR10, UR5, UR8, URZ ;  /* 0x00000008050a72a5 */ /* 0x000fe4000f8e00ff */
[----:B------:R-:W-:Y:S01]  /*28b0*/  UIADD3 UR12, UPT, UPT, -UR4, URZ, URZ ;  /* 0x000000ff040c7290 */ /* 0x000fe2000fffe1ff */
[----:B------:R-:W-:Y:S01]  /*28c0*/  UMOV UR8, UR13 ;  /* 0x0000000d00087c82 */ /* 0x000fe20008000000 */
[----:B------:R-:W-:-:S02]  /*28d0*/  UIADD3 UR10, UPT, UPT, -UR5, URZ, URZ ;  /* 0x000000ff050a7290 */ /* 0x000fc4000fffe1ff */
[----:B------:R-:W-:-:S03]  /*28e0*/  USHF.R.U32.HI UR8, URZ, UR9, UR8 ;  /* 0x00000009ff087299 */ /* 0x000fc60008011608 */
[----:B------:R-:W-:Y:S01]  /*28f0*/  @!UP0 UMOV UR7, UR11 ;  /* 0x0000000b00078c82 */ /* 0x000fe20008000000 */
[----:B------:R-:W-:Y:S02]  /*2900*/  UIMAD UR12, UR18, UR12, UR38 ;  /* 0x0000000c120c72a4 */ /* 0x000fe4000f8e0226 */
[----:B------:R-:W-:Y:S02]  /*2910*/  USEL UR8, UR4, UR8, !UP3 ;  /* 0x0000000804087287 */ /* 0x000fe4000d800000 */
[----:B------:R-:W-:Y:S02]  /*2920*/  @!UP0 USHF.R.U32.HI UR7, URZ, UR9, UR7 ;  /* 0x00000009ff078299 */ /* 0x000fe40008011607 */
[----:B------:R-:W-:Y:S02]  /*2930*/  UIADD3 UR9, UPT, UPT, -UR8, URZ, URZ ;  /* 0x000000ff08097290 */ /* 0x000fe4000fffe1ff */
[----:B------:R-:W-:Y:S02]  /*2940*/  @!UP0 USEL UR7, UR5, UR7, !UP3 ;  /* 0x0000000705078287 */ /* 0x000fe4000d800000 */
[----:B------:R-:W-:-:S02]  /*2950*/  UIMAD UR9, UR39, UR9, UR4 ;  /* 0x00000009270972a4 */ /* 0x000fc4000f8e0204 */
[----:B------:R-:W-:Y:S02]  /*2960*/  @!UP0 UIADD3 UR8, UPT, UPT, UR8, -UR7, URZ ;  /* 0x8000000708088290 */ /* 0x000fe4000fffe0ff */
[----:B------:R-:W-:Y:S02]  /*2970*/  @!UP0 UIMAD UR7, UR9, UR6, UR7 ;  /* 0x00000006090782a4 */ /* 0x000fe4000f8e0207 */
[----:B------:R-:W-:Y:S02]  /*2980*/  @!UP0 UIMAD UR4, UR39, UR8, UR5 ;  /* 0x00000008270482a4 */ /* 0x000fe4000f8e0205 */
[----:B------:R-:W-:Y:S02]  /*2990*/  UIMAD UR6, UR20, UR10, UR42 ;  /* 0x0000000a140672a4 */ /* 0x000fe4000f8e022a */
[----:B------:R-:W-:Y:S01]  /*29a0*/  UIMAD UR38, UR4, UR18, UR12 ;  /* 0x00000012042672a4 */ /* 0x000fe2000f8e020c */
[----:B------:R-:W-:Y:S02]  /*29b0*/  @!UP0 UMOV UR5, UR7 ;  /* 0x0000000700058c82 */ /* 0x000fe40008000000 */
[----:B------:R-:W-:-:S12]  /*29c0*/  UIMAD UR42, UR5, UR20, UR6 ;  /* 0x00000014052a72a4 */ /* 0x000fd8000f8e0206 */
.L_x_38:
[----:B------:R-:W1:Y:S02]  /*29d0*/  LDCU UR4, c[0x0][0xb30] ;  /* 0x00016600ff0477ac */ /* 0x000e640008000800 */
[----:B-1----:R-:W-:-:S09]  /*29e0*/  UISETP.NE.AND UP0, UPT, UR4, 0x1, UPT ;  /* 0x000000010400788c */ /* 0x002fd2000bf05270 */
[----:B------:R-:W-:Y:S05]  /*29f0*/  BRA.U UP0, `(.L_x_39) ;  /* 0x0000000100447547 */ /* 0x000fea000b800000 */
[----:B------:R-:W1:Y:S01]  /*2a00*/  LDCU.128 UR8, c[0x0][0xb10] ;  /* 0x00016200ff0877ac */ /* 0x000e620008000c00 */
[----:B------:R-:W2:Y:S01]  /*2a10*/  LDCU UR12, c[0x0][0xb0c] ;  /* 0x00016180ff0c77ac */ /* 0x000ea20008000800 */
[----:B------:R-:W3:Y:S01]  /*2a20*/  LDCU UR13, c[0x0][0xb20] ;  /* 0x00016400ff0d77ac */ /* 0x000ee20008000800 */
[----:B-1----:R-:W-:Y:S02]  /*2a30*/  UIMAD.WIDE.U32 UR6, UR42, UR8, URZ ;  /* 0x000000082a0672a5 */ /* 0x002fe4000f8e00ff */
[----:B------:R-:W-:Y:S02]  /*2a40*/  UIMAD.WIDE.U32 UR4, UR38, UR11, URZ ;  /* 0x0000000b260472a5 */ /* 0x000fe4000f8e00ff */
[----:B--2---:R-:W-:Y:S02]  /*2a50*/  UISETP.NE.AND UP2, UPT, UR12, 0x1, UPT ;  /* 0x000000010c00788c */ /* 0x004fe4000bf45270 */
[----:B------:R-:W-:Y:S01]  /*2a60*/  UISETP.NE.AND UP0, UPT, UR10, 0x1, UPT ;  /* 0x000000010a00788c */ /* 0x000fe2000bf05270 */
[----:B------:R-:W-:-:S02]  /*2a70*/  UMOV UR6, UR7 ;  /* 0x0000000700067c82 */ /* 0x000fc40008000000 */
[----:B------:R-:W-:Y:S01]  /*2a80*/  UMOV UR4, UR5 ;  /* 0x0000000500047c82 */ /* 0x000fe20008000000 */
[----:B------:R-:W-:Y:S02]  /*2a90*/  USHF.R.U32.HI UR6, URZ, UR9, UR6 ;  /* 0x00000009ff067299 */ /* 0x000fe40008011606 */
[----:B---3--:R-:W-:Y:S02]  /*2aa0*/  USHF.R.U32.HI UR4, URZ, UR13, UR4 ;  /* 0x0000000dff047299 */ /* 0x008fe40008011604 */
[----:B------:R-:W-:Y:S02]  /*2ab0*/  USEL UR5, UR42, UR6, !UP2 ;  /* 0x000000062a057287 */ /* 0x000fe4000d000000 */
[----:B------:R-:W-:-:S04]  /*2ac0*/  USEL UR4, UR38, UR4, !UP0 ;  /* 0x0000000426047287 */ /* 0x000fc8000c000000 */
[----:B------:R-:W-:Y:S02]  /*2ad0*/  UIADD3 UR6, UPT, UPT, UR5, -UR4, URZ ;  /* 0x8000000405067290 */ /* 0x000fe4000fffe0ff */
[----:B------:R-:W-:Y:S02]  /*2ae0*/  UIADD3 UR4, UPT, UPT, -UR5, UR4, URZ ;  /* 0x0000000405047290 */ /* 0x000fe4000fffe1ff */
[----:B------:R-:W-:Y:S02]  /*2af0*/  UIMAD UR38, UR6, UR10, UR38 ;  /* 0x0000000a062672a4 */ /* 0x000fe4000f8e0226 */
[----:B------:R-:W-:-:S12]  /*2b00*/  UIMAD UR42, UR4, UR12, UR42 ;  /* 0x0000000c042a72a4 */ /* 0x000fd8000f8e022a */
.L_x_39:
[----:B------:R-:W-:Y:S01]  /*2b10*/  R2UR UR5, R78 ;  /* 0x000000004e0572ca */ /* 0x000fe200000e0000 */
[----:B------:R-:W-:Y:S01]  /*2b20*/  UMOV UR27, UR34 ;  /* 0x00000022001b7c82 */ /* 0x000fe20008000000 */
[----:B------:R-:W-:Y:S02]  /*2b30*/  R2UR UR4, R77 ;  /* 0x000000004d0472ca */ /* 0x000fe400000e0000 */
[----:B------:R-:W-:Y:S02]  /*2b40*/  PLOP3.LUT P1, PT, PT, PT, PT, 0x80, 0x8 ;  /* 0x000000000008781c */ /* 0x000fe40003f2f070 */
[----:B------:R-:W-:-:S07]  /*2b50*/  LOP3.LUT R2, R2, 0x1, RZ, 0x3c, !PT ;  /* 0x0000000102027812 */ /* 0x000fce00078e3cff */
[----:B------:R-:W-:Y:S02]  /*2b60*/  UIADD3 UR51, UPT, UPT, UR42, UR5, URZ ;  /* 0x000000052a337290 */ /* 0x000fe4000fffe0ff */
[----:B------:R-:W-:Y:S01]  /*2b70*/  UIADD3 UR21, UPT, UPT, UR38, UR4, URZ ;  /* 0x0000000426157290 */ /* 0x000fe2000fffe0ff */
[----:B------:R-:W-:Y:S11]  /*2b80*/  BRA.U UP1, `(.L_x_40) ;  /* 0xffffffed013c7547 */ /* 0x000ff6000b83ffff */
[----:B------:R-:W-:Y:S01]  /*2b90*/  UIADD3 UR25, UPT, UPT, UR25, 0x48, URZ ;  /* 0x0000004819197890 */ /* 0x000fe2000fffe0ff */
[----:B------:R-:W-:-:S03]  /*2ba0*/  MOV R3, UR23 ;  /* 0x0000001700037c02 */ /* 0x000fc60008000f00 */
[----:B------:R-:W-:Y:S01]  /*2bb0*/  ULEA UR4, UR26, UR25, 0x3 ;  /* 0x000000191a047291 */ /* 0x000fe2000f8e18ff */
[----:B------:R-:W-:-:S08]  /*2bc0*/  SHF.L.U32 R3, R3, 0x1f, RZ ;  /* 0x0000001f03037819 */ /* 0x000fd000000006ff */
[----:B------:R-:W1:Y:S02]  /*2bd0*/  SYNCS.PHASECHK.TRANS64.TRYWAIT P0, [UR4], R3 ;  /* 0x00000003ff0075a7 */ /* 0x000e640008001104 */
[----:B-1----:R-:W-:Y:S05]  /*2be0*/  @!P0 BRA `(.L_x_41) ;  /* 0x0000006800688947 */ /* 0x002fea0003800000 */
.L_x_153:
[----:B------:R-:W-:-:S04]  /*2bf0*/  UIADD3 UR4, UPT, UPT, UR26, 0x1, URZ ;  /* 0x000000011a047890 */ /* 0x000fc8000fffe0ff */
[----:B------:R-:W-:-:S04]  /*2c00*/  UISETP.NE.AND UP0, UPT, UR4, 0x9, UPT ;  /* 0x000000090400788c */ /* 0x000fc8000bf05270 */
[----:B------:R-:W-:Y:S02]  /*2c10*/  USEL UR5, URZ, 0x1, UP0 ;  /* 0x00000001ff057887 */ /* 0x000fe40008000000 */
[----:B------:R-:W-:Y:S02]  /*2c20*/  USEL UR4, UR4, URZ, UP0 ;  /* 0x000000ff04047287 */ /* 0x000fe40008000000 */
[----:B------:R-:W-:Y:S02]  /*2c30*/  ULOP3.LUT UR6, UR23, UR5, URZ, 0x3c, !UPT ;  /* 0x0000000517067292 */ /* 0x000fe4000f8e3cff */
[----:B------:R-:W-:-:S04]  /*2c40*/  ULEA UR5, UR4, UR25, 0x3 ;  /* 0x0000001904057291 */ /* 0x000fc8000f8e18ff */
[----:B-1----:R-:W-:-:S04]  /*2c50*/  MOV R3, UR6 ;  /* 0x0000000600037c02 */ /* 0x002fc80008000f00 */
[----:B------:R-:W-:-:S04]  /*2c60*/  SHF.L.U32 R3, R3, 0x1f, RZ ;  /* 0x0000001f03037819 */ /* 0x000fc800000006ff */
[----:B------:R-:W1:Y:S02]  /*2c70*/  SYNCS.PHASECHK.TRANS64.TRYWAIT P0, [UR5], R3 ;  /* 0x00000003ff0075a7 */ /* 0x000e640008001105 */
[----:B-1----:R-:W-:Y:S05]  /*2c80*/  @!P0 BRA `(.L_x_42) ;  /* 0x0000006800588947 */ /* 0x002fea0003800000 */
.L_x_155:
        /* <DEDUP_REMOVED lines=10> */
.L_x_157:
        /* <DEDUP_REMOVED lines=10> */
.L_x_159:
        /* <DEDUP_REMOVED lines=10> */
.L_x_161:
        /* <DEDUP_REMOVED lines=10> */
.L_x_163:
        /* <DEDUP_REMOVED lines=10> */
.L_x_165:
        /* <DEDUP_REMOVED lines=10> */
.L_x_167:
[----:B------:R-:W-:-:S04]  /*3050*/  UIADD3 UR4, UPT, UPT, UR4, 0x1, URZ ;  /* 0x0000000104047890 */ /* 0x000fc8000fffe0ff */
[----:B------:R-:W-:-:S04]  /*3060*/  UISETP.NE.AND UP0, UPT, UR4, 0x9, UPT ;  /* 0x000000090400788c */ /* 0x000fc8000bf05270 */
[----:B------:R-:W-:Y:S02]  /*3070*/  USEL UR5, URZ, 0x1, UP0 ;  /* 0x00000001ff057887 */ /* 0x000fe40008000000 */
[----:B------:R-:W-:Y:S02]  /*3080*/  USEL UR4, UR4, URZ, UP0 ;  /* 0x000000ff04047287 */ /* 0x000fe40008000000 */
[----:B------:R-:W-:Y:S02]  /*3090*/  ULOP3.LUT UR5, UR6, UR5, URZ, 0x3c, !UPT ;  /* 0x0000000506057292 */ /* 0x000fe4000f8e3cff */
[----:B------:R-:W-:-:S04]  /*30a0*/  ULEA UR4, UR4, UR25, 0x3 ;  /* 0x0000001904047291 */ /* 0x000fc8000f8e18ff */
[----:B------:R-:W-:Y:S02]  /*30b0*/  IMAD.U32 R2, RZ, RZ, UR5 ;  /* 0x00000005ff027e24 */ /* 0x000fe4000f8e00ff */
[----:B-1----:R-:W-:-:S03]  /*30c0*/  MOV R0, UR4 ;  /* 0x0000000400007c02 */ /* 0x002fc60008000f00 */
[----:B------:R-:W-:-:S07]  /*30d0*/  SHF.L.U32 R3, R2, 0x1f, RZ ;  /* 0x0000001f02037819 */ /* 0x000fce00000006ff */
.L_x_49:
[----:B-1----:R1:W2:Y:S02]  /*30e0*/  SYNCS.PHASECHK.TRANS64.TRYWAIT P0, [R0+URZ], R3 ;  /* 0x00000003000075a7 */ /* 0x0022a400080011ff */
[----:B--2---:R-:W-:Y:S05]  /*30f0*/  @!P0 NANOSLEEP.SYNCS 0x989680 ;  /* 0x009896800000895d */ /* 0x004fea0003900000 */
[----:B------:R-:W2:Y:S02]  /*3100*/  @!P0 SYNCS.PHASECHK.TRANS64 P0, [R0+URZ], R3 ;  /* 0x00000003000085a7 */ /* 0x000ea400080010ff */
[----:B--2---:R-:W-:Y:S05]  /*3110*/  @P0 EXIT ;  /* 0x000000000000094d */ /* 0x004fea0003800000 */
[----:B------:R-:W-:Y:S05]  /*3120*/  BRA `(.L_x_49) ;  /* 0xfffffffc00ec7947 */ /* 0x000fea000383ffff */
.L_x_22:
[----:B------:R-:W2:Y:S02]  /*3130*/  S2UR UR4, SR_CgaCtaId ;  /* 0x00000000000479c3 */ /* 0x000ea40000008800 */
[----:B--2---:R-:W-:-:S04]  /*3140*/  UISETP.NE.AND UP0, UPT, UR4, URZ, UPT ;  /* 0x000000ff0400728c */ /* 0x004fc8000bf05270 */
[----:B------:R-:W-:-:S09]  /*3150*/  UISETP.NE.OR UP0, UPT, UR18, 0x1, UP0 ;  /* 0x000000011200788c */ /* 0x000fd20008705670 */
[----:B------:R-:W-:Y:S05]  /*3160*/  BRA.U UP0, `(.L_x_50) ;  /* 0x0000000100b47547 */ /* 0x000fea000b800000 */
[----:B------:R-:W2:Y:S01]  /*3170*/  S2UR UR5, SR_CgaCtaId ;  /* 0x00000000000579c3 */ /* 0x000ea20000008800 */
[----:B------:R-:W-:Y:S01]  /*3180*/  UMOV UR4, 0x400 ;  /* 0x0000040000047882 */ /* 0x000fe20000000000 */
[----:B------:R-:W-:Y:S01]  /*3190*/  HFMA2 R2, -RZ, RZ, 0, 5.9604644775390625e-08 ;  /* 0x00000001ff027431 */ /* 0x000fe200000001ff */
[----:B------:R-:W-:Y:S01]  /*31a0*/  ISETP.GE.U32.AND P0, PT, R3, 0x2, PT ;  /* 0x000000020300780c */ /* 0x000fe20003f06070 */
[----:B------:R-:W-:Y:S01]  /*31b0*/  IMAD.MOV.U32 R8, RZ, RZ, RZ ;  /* 0x000000ffff087224 */ /* 0x000fe200078e00ff */
[----:B--2---:R-:W-:-:S04]  /*31c0*/  ULEA UR4, UR5, UR4, 0x18 ;  /* 0x0000000405047291 */ /* 0x004fc8000f8ec0ff */
[----:B------:R-:W-:Y:S02]  /*31d0*/  UIADD3 UR5, UPT, UPT, UR4, 0xe8, URZ ;  /* 0x000000e804057890 */ /* 0x000fe4000fffe0ff */
[----:B------:R-:W-:Y:S02]  /*31e0*/  UIADD3 UR8, UPT, UPT, UR4, 0xe0, URZ ;  /* 0x000000e004087890 */ /* 0x000fe4000fffe0ff */
[----:B------:R-:W-:-:S12]  /*31f0*/  UPRMT UR5, URZ, 0x654, UR5 ;  /* 0x00000654ff057896 */ /* 0x000fd80008000005 */
.L_x_53:
[----:B------:R-:W-:Y:S01]  /*3200*/  SHF.L.U32 R7, R2, 0x1f, RZ ;  /* 0x0000001f02077819 */ /* 0x000fe200000006ff */
[----:B------:R-:W-:Y:S02]  /*3210*/  IMAD.U32 R4, RZ, RZ, UR8 ;  /* 0x00000008ff047e24 */ /* 0x000fe4000f8e00ff */
[----:B------:R-:W-:Y:S01]  /*3220*/  @!P0 IMAD.MOV.U32 R5, RZ, RZ, 0x10 ;  /* 0x00000010ff058424 */ /* 0x000fe200078e00ff */
[----:B------:R-:W2:Y:S02]  /*3230*/  SYNCS.PHASECHK.TRANS64.TRYWAIT P1, [UR4+0xe8], R7 ;  /* 0x0000e807ff0075a7 */ /* 0x000ea40008021104 */
[----:B------:R-:W-:-:S04]  /*3240*/  PRMT R9, R3, 0x654, R4 ;  /* 0x0000065403097816 */ /* 0x000fc80000000004 */
[----:B------:R-:W-:Y:S01]  /*3250*/  SEL R0, R9, R0, !P0 ;  /* 0x0000000009007207 */ /* 0x000fe20004000000 */
[----:B--2---:R-:W-:Y:S06]  /*3260*/  @!P1 BRA `(.L_x_51) ;  /* 0x0000006400889947 */ /* 0x004fec0003800000 */
.L_x_169:
[----:B------:R-:W-:Y:S01]  /*3270*/  UIADD3 UR6, UPT, UPT, UR4, 0x120, URZ ;  /* 0x0000012004067890 */ /* 0x000fe2000fffe0ff */
[----:B------:R3:W-:Y:S01]  /*3280*/  @!P0 SYNCS.ARRIVE.TRANS64.RED RZ, [R0+URZ], R5 ;  /* 0x0000000500ff89a7 */ /* 0x0007e200080004ff */
[----:B------:R-:W-:Y:S01]  /*3290*/  UIADD3 UR7, UPT, UPT, UR4, 0xe0, URZ ;  /* 0x000000e004077890 */ /* 0x000fe2000fffe0ff */
[----:B------:R-:W-:-:S08]  /*32a0*/  LOP3.LUT R2, R2, 0x1, RZ, 0x3c, !PT ;  /* 0x0000000102027812 */ /* 0x000fd000078e3cff */
[----:B------:R-:W-:Y:S06]  /*32b0*/  UGETNEXTWORKID.BROADCAST [UR6], [UR7] ;  /* 0x00000000060073ca */ /* 0x000fec0008000100 */
[----:B---3--:R-:W-:-:S04]  /*32c0*/  SHF.L.U32 R5, R8, 0x1f, RZ ;  /* 0x0000001f08057819 */ /* 0x008fc800000006ff */
[----:B------:R-:W3:Y:S02]  /*32d0*/  SYNCS.PHASECHK.TRANS64.TRYWAIT P1, [UR4+0xe0], R5 ;  /* 0x0000e005ff0075a7 */ /* 0x000ee40008021104 */
[----:B---3--:R-:W-:Y:S05]  /*32e0*/  @!P1 BRA `(.L_x_52) ;  /* 0x0000006400809947 */ /* 0x008fea0003800000 */
.L_x_171:
[----:B--2---:R-:W2:Y:S01]  /*32f0*/  LDS.128 R4, [UR4+0x120] ;  /* 0x00012004ff047984 */ /* 0x004ea20008000c00 */
[----:B------:R-:W-:Y:S01]  /*3300*/  LOP3.LUT R8, R8, 0x1, RZ, 0x3c, !PT ;  /* 0x0000000108087812 */ /* 0x000fe200078e3cff */
[----:B------:R-:W-:Y:S01]  /*3310*/  @!PT LDS RZ, [RZ] ;  /* 0x00000000fffff984 */ /* 0x000fe20000000800 */
[----:B------:R-:W-:Y:S01]  /*3320*/  @!PT LDS RZ, [RZ] ;  /* 0x00000000fffff984 */ /* 0x000fe20000000800 */
[----:B------:R-:W-:Y:S01]  /*3330*/  @!PT LDS RZ, [RZ] ;  /* 0x00000000fffff984 */ /* 0x000fe20000000800 */
[----:B------:R-:W-:Y:S01]  /*3340*/  @!PT LDS RZ, [RZ] ;  /* 0x00000000fffff984 */ /* 0x000fe20000000800 */
[----:B------:R3:W-:Y:S06]  /*3350*/  MEMBAR.ALL.CTA ;  /* 0x0000000000007992 */ /* 0x0007ec0000008000 */
[----:B---3--:R-:W3:Y:S02]  /*3360*/  FENCE.VIEW.ASYNC.S ;  /* 0x00000000000073c6 */ /* 0x008ee40000000000 */
[----:B---3--:R-:W-:Y:S01]  /*3370*/  SYNCS.ARRIVE.TRANS64.RED.A1T0 RZ, [UR5], RZ ;  /* 0x000000ffffff79a7 */ /* 0x008fe20008100405 */
[----:B--2---:R-:W-:-:S13]  /*3380*/  LOP3.LUT P1, RZ, R6, 0x1, RZ, 0xc0, !PT ;  /* 0x0000000106ff7812 */ /* 0x004fda000782c0ff */
[----:B------:R-:W-:Y:S05]  /*3390*/  @P1 BRA `(.L_x_53) ;  /* 0xfffffffc00981947 */ /* 0x000fea000383ffff */
[----:B------:R-:W-:-:S04]  /*33a0*/  SHF.L.U32 R0, R2, 0x1f, RZ ;  /* 0x0000001f02007819 */ /* 0x000fc800000006ff */
[----:B------:R-:W2:Y:S02]  /*33b0*/  SYNCS.PHASECHK.TRANS64 P0, [UR4+0xe8], R0 ;  /* 0x0000e800ff0075a7 */ /* 0x000ea40008001004 */
[----:B-12---:R-:W-:Y:S05]  /*33c0*/  @P0 EXIT ;  /* 0x000000000000094d */ /* 0x006fea0003800000 */
[----:B------:R-:W-:-:S07]  /*33d0*/  MOV R0, UR4 ;  /* 0x0000000400007c02 */ /* 0x000fce0008000f00 */
.L_x_54:
[----:B-1----:R-:W-:-:S04]  /*33e0*/  SHF.L.U32 R3, R2, 0x1f, RZ ;  /* 0x0000001f02037819 */ /* 0x002fc800000006ff */
[----:B------:R1:W2:Y:S03]  /*33f0*/  SYNCS.PHASECHK.TRANS64.TRYWAIT P0, [R0+URZ+0xe8], R3 ;  /* 0x0000e803000075a7 */ /* 0x0002a600080011ff */
[----:B--2---:R-:W-:Y:S05]  /*3400*/  @!P0 NANOSLEEP.SYNCS 0x989680 ;  /* 0x009896800000895d */ /* 0x004fea0003900000 */
[----:B------:R-:W2:Y:S02]  /*3410*/  @!P0 SYNCS.PHASECHK.TRANS64 P0, [R0+URZ+0xe8], R3 ;  /* 0x0000e803000085a7 */ /* 0x000ea400080010ff */
[----:B--2---:R-:W-:Y:S05]  /*3420*/  @P0 EXIT ;  /* 0x000000000000094d */ /* 0x004fea0003800000 */
[----:B------:R-:W-:Y:S05]  /*3430*/  BRA `(.L_x_54) ;  /* 0xfffffffc00e87947 */ /* 0x000fea000383ffff */
.L_x_50:
[----:B------:R-:W-:Y:S05]  /*3440*/  BRA.U UP4, `(.L_x_55) ;  /* 0x0000001104a07547 */ /* 0x000fea000b800000 */
[----:B------:R-:W2:Y:S01]  /*3450*/  S2UR UR4, SR_CgaCtaId ;  /* 0x00000000000479c3 */ /* 0x000ea20000008800 */
[----:B------:R-:W-:Y:S01]  /*3460*/  UMOV UR5, 0x40 ;  /* 0x0000004000057882 */ /* 0x000fe20000000000 */
[----:B------:R-:W-:Y:S01]  /*3470*/  NOP ;  /* 0x0000000000007918 */ /* 0x000fe20000000000 */
[----:B------:R-:W-:Y:S01]  /*3480*/  UMOV UR6, 0x400 ;  /* 0x0000040000067882 */ /* 0x000fe20000000000 */
[----:B--2---:R-:W-:Y:S02]  /*3490*/  ULEA UR5, UR4, UR5, 0x18 ;  /* 0x0000000504057291 */ /* 0x004fe4000f8ec0ff */
[----:B------:R-:W-:-:S07]  /*34a0*/  ULEA UR6, UR4, UR6, 0x18 ;  /* 0x0000000604067291 */ /* 0x000fce000f8ec0ff */
[----:B------:R-:W2:Y:S02]  /*34b0*/  LDS.U8 R3, [UR5+0x1c] ;  /* 0x00001c05ff037984 */ /* 0x000ea40008000000 */
[----:B--2---:R-:W-:-:S13]  /*34c0*/  ISETP.NE.AND P0, PT, R3, RZ, PT ;  /* 0x000000ff0300720c */ /* 0x004fda0003f05270 */
[----:B------:R-:W-:Y:S05]  /*34d0*/  @P0 BRA `(.L_x_56) ;  /* 0x0000000400080947 */ /* 0x000fea0003800000 */
[----:B------:R-:W-:Y:S02]  /*34e0*/  UISETP.NE.U32.AND UP1, UPT, UR38, 0x1, UPT ;  /* 0x000000012600788c */ /* 0x000fe4000bf25070 */
[----:B------:R-:W-:-:S07]  /*34f0*/  UIADD3 UR7, UPT, UPT, UR5, 0x8, URZ ;  /* 0x0000000805077890 */ /* 0x000fce000fffe0ff */
[----:B------:R-:W-:Y:S05]  /*3500*/  BRA.U !UP1, `(.L_x_57) ;  /* 0x00000001099c7547 */ /* 0x000fea000b800000 */
[----:B------:R-:W-:Y:S01]  /*3510*/  ELECT P0, URZ, PT ;  /* 0x0000000000ff782f */ /* 0x000fe20003800000 */
[----:B------:R-:W-:-:S12]  /*3520*/  BSSY B0, `(.L_x_57) ;  /* 0x0000025000007945 */ /* 0x000fd80003800000 */
[----:B------:R-:W-:Y:S05]  /*3530*/  @!P0 BRA `(.L_x_58) ;  /* 0x00000000008c8947 */ /* 0x000fea0003800000 */
[----:B------:R-:W-:-:S05]  /*3540*/  UMOV UR4, 0x10 ;  /* 0x0000001000047882 */ /* 0x000fca0000000000 */
[----:B------:R-:W-:Y:S04]  /*3550*/  DEPBAR.LE SB2, 0x36 ;  /* 0x0000ad800000791a */ /* 0x000fe80000000000 */
[----:B------:R-:W2:Y:S02]  /*3560*/  UTCATOMSWS.2CTA.FIND_AND_SET.ALIGN UP0, UR4, UR4 ;  /* 0x00000004000475e3 */ /* 0x000ea40008200800 */
[----:B--2---:R-:W-:Y:S01]  /*3570*/  MOV R10, UR4 ;  /* 0x00000004000a7c02 */ /* 0x004fe20008000f00 */
[----:B------:R-:W-:Y:S06]  /*3580*/  BRA.U UP0, `(.L_x_59) ;  /* 0x0000000100187547 */ /* 0x000fec000b800000 */
.L_x_60:
[----:B------:R-:W-:Y:S05]  /*3590*/  NANOSLEEP 0x64 ;  /* 0x000000640000795d */ /* 0x000fea0003800000 */
[----:B------:R-:W-:-:S05]  /*35a0*/  UMOV UR4, 0x10 ;  /* 0x0000001000047882 */ /* 0x000fca0000000000 */
[----:B------:R-:W-:Y:S04]  /*35b0*/  DEPBAR.LE SB2, 0x36 ;  /* 0x0000ad800000791a */ /* 0x000fe80000000000 */
[----:B------:R-:W2:Y:S02]  /*35c0*/  UTCATOMSWS.2CTA.FIND_AND_SET.ALIGN UP0, UR4, UR4 ;  /* 0x00000004000475e3 */ /* 0x000ea40008200800 */
[----:B--2---:R-:W-:Y:S01]  /*35d0*/  MOV R10, UR4 ;  /* 0x00000004000a7c02 */ /* 0x004fe20008000f00 */
[----:B------:R-:W-:Y:S05]  /*35e0*/  BRA.U !UP0, `(.L_x_60) ;  /* 0xfffffffd08e87547 */ /* 0x000fea000b83ffff */
.L_x_59:
[----:B------:R-:W2:Y:S01]  /*35f0*/  LDS R6, [UR5+0x10] ;  /* 0x00001005ff067984 */ /* 0x000ea20008000800 */
[----:B------:R-:W-:Y:S01]  /*3600*/  IMAD.U32 R3, RZ, RZ, UR6 ;  /* 0x00000006ff037e24 */ /* 0x000fe2000f8e00ff */
[----:B------:R-:W-:-:S03]  /*3610*/  MOV R4, UR37 ;  /* 0x0000002500047c02 */ /* 0x000fc60008000f00 */
[----:B------:R-:W-:Y:S01]  /*3620*/  VIADD R3, R3, 0x130 ;  /* 0x0000013003037836 */ /* 0x000fe20000000000 */
[----:B--2---:R-:W-:-:S04]  /*3630*/  SHF.L.U32 R6, R6, 0x1f, RZ ;  /* 0x0000001f06067819 */ /* 0x004fc800000006ff */
[----:B------:R-:W2:Y:S02]  /*3640*/  SYNCS.PHASECHK.TRANS64.TRYWAIT P0, [UR5+0x8], R6 ;  /* 0x00000806ff0075a7 */ /* 0x000ea40008001105 */
[----:B--2---:R-:W-:Y:S05]  /*3650*/  @P0 BRA `(.L_x_61) ;  /* 0x0000000000080947 */ /* 0x004fea0003800000 */
[----:B------:R-:W2:Y:S02]  /*3660*/  SYNCS.PHASECHK.TRANS64.TRYWAIT P0, [UR5+0x8], R6 ;  /* 0x00000806ff0075a7 */ /* 0x000ea40008001105 */
[----:B--2---:R-:W-:Y:S05]  /*3670*/  @!P0 BRA `(.L_x_62) ;  /* 0x0000006000b48947 */ /* 0x004fea0003800000 */
.L_x_61:
[----:B------:R-:W-:Y:S01]  /*3680*/  PRMT R4, R4, 0x654, R3 ;  /* 0x0000065404047816 */ /* 0x000fe20000000003 */
[----:B------:R-:W-:Y:S01]  /*3690*/  HFMA2 R3, -RZ, RZ, 0, 5.9604644775390625e-08 ;  /* 0x00000001ff037431 */ /* 0x000fe200000001ff */
[----:B------:R-:W-:Y:S01]  /*36a0*/  UPRMT UR4, UR37, 0x654, UR7 ;  /* 0x0000065425047896 */ /* 0x000fe20008000007 */
[----:B------:R-:W-:Y:S02]  /*36b0*/  IMAD.MOV.U32 R7, RZ, RZ, 0xffff ;  /* 0x0000ffffff077424 */ /* 0x000fe400078e00ff */
[----:B--2---:R-:W-:Y:S02]  /*36c0*/  IMAD.MOV.U32 R6, RZ, RZ, 0x4 ;  /* 0x00000004ff067424 */ /* 0x004fe400078e00ff */
[----:B------:R-:W-:Y:S01]  /*36d0*/  IMAD.SHL.U32 R9, R10, 0x20, RZ ;  /* 0x000000200a097824 */ /* 0x000fe200078e00ff */
[----:B------:R-:W-:Y:S02]  /*36e0*/  MOV R5, UR4 ;  /* 0x0000000400057c02 */ /* 0x000fe40008000f00 */
[-C--:B------:R-:W-:Y:S01]  /*36f0*/  SHF.L.U32 R8, R7, R10.reuse, RZ ;  /* 0x0000000a07087219 */ /* 0x080fe200000006ff */
[----:B------:R2:W-:Y:S01]  /*3700*/  SYNCS.ARRIVE.TRANS64.RED RZ, [UR4], R6 ;  /* 0x00000006ffff79a7 */ /* 0x0005e20008000404 */
[----:B------:R-:W-:Y:S01]  /*3710*/  SHF.L.U32 R7, R3, R10, RZ ;  /* 0x0000000a03077219 */ /* 0x000fe200000006ff */
[----:B------:R2:W-:Y:S04]  /*3720*/  STS [UR6+0x130], R9 ;  /* 0x00013009ff007988 */ /* 0x0005e80008000806 */
[----:B------:R2:W-:Y:S04]  /*3730*/  STAS [R4.64], R10 ;  /* 0x0000000a04007dbd */ /* 0x0005e8000c0008ff */
[----:B------:R2:W-:Y:S04]  /*3740*/  ATOMS.OR RZ, [UR5+0x14], R8 ;  /* 0x00001408ffff798c */ /* 0x0005e8000b000005 */
[----:B------:R2:W-:Y:S04]  /*3750*/  ATOMS.OR RZ, [UR5+0x18], R7 ;  /* 0x00001807ffff798c */ /* 0x0005e8000b000005 */
[----:B------:R2:W-:Y:S02]  /*3760*/  ATOMS.XOR RZ, [UR5+0x10], R3 ;  /* 0x00001003ffff798c */ /* 0x0005e4000b800005 */
.L_x_58:
[----:B-1----:R-:W-:Y:S05]  /*3770*/  BSYNC B0 ;  /* 0x0000000000007941 */ /* 0x002fea0003800000 */
.L_x_57:
[----:B------:R-:W-:Y:S05]  /*3780*/  BRA.U UP1, `(.L_x_63) ;  /* 0x00000001016c7547 */ /* 0x000fea000b800000 */
[----:B------:R-:W-:-:S03]  /*3790*/  UMOV UR4, 0xffffffff ;  /* 0xffffffff00047882 */ /* 0x000fc60000000000 */
[----:B------:R-:W-:Y:S05]  /*37a0*/  BRA.DIV UR4, `(.L_x_64) ;  /* 0x0000006204807947 */ /* 0x000fea000b800000 */
[----:B------:R-:W-:-:S13]  /*37b0*/  ELECT P6, URZ, PT ;  /* 0x0000000000ff782f */ /* 0x000fda00038c0000 */
.L_x_174:
[----:B------:R-:W-:Y:S05]  /*37c0*/  @!P6 BRA `(.L_x_63) ;  /* 0x00000000005ce947 */ /* 0x000fea0003800000 */
[----:B--2---:R-:W2:Y:S02]  /*37d0*/  LDS R4, [UR5+0x10] ;  /* 0x00001005ff047984 */ /* 0x004ea40008000800 */
[----:B--2---:R-:W-:-:S04]  /*37e0*/  SHF.L.U32 R4, R4, 0x1f, RZ ;  /* 0x0000001f04047819 */ /* 0x004fc800000006ff */
[----:B------:R-:W2:Y:S02]  /*37f0*/  SYNCS.PHASECHK.TRANS64.TRYWAIT P0, [UR5+0x8], R4 ;  /* 0x00000804ff0075a7 */ /* 0x000ea40008001105 */
[----:B--2---:R-:W-:Y:S05]  /*3800*/  @P0 BRA `(.L_x_65) ;  /* 0x0000000000080947 */ /* 0x004fea0003800000 */
[----:B------:R-:W2:Y:S02]  /*3810*/  SYNCS.PHASECHK.TRANS64.TRYWAIT P0, [UR5+0x8], R4 ;  /* 0x00000804ff0075a7 */ /* 0x000ea40008001105 */
[----:B--2---:R-:W-:Y:S05]  /*3820*/  @!P0 BRA `(.L_x_66) ;  /* 0x0000006000808947 */ /* 0x004fea0003800000 */
.L_x_65:
[----:B------:R-:W3:Y:S01]  /*3830*/  LDS R6, [UR6+0x130] ;  /* 0x00013006ff067984 */ /* 0x000ee20008000800 */
[----:B--2---:R-:W-:Y:S02]  /*3840*/  HFMA2 R3, -RZ, RZ, 0, 5.9604644775390625e-08 ;  /* 0x00000001ff037431 */ /* 0x004fe400000001ff */
[----:B------:R-:W-:Y:S01]  /*3850*/  IMAD.MOV.U32 R4, RZ, RZ, 0xffff ;  /* 0x0000ffffff047424 */ /* 0x000fe200078e00ff */
[----:B------:R-:W-:Y:S01]  /*3860*/  UPRMT UR4, UR37, 0x654, UR7 ;  /* 0x0000065425047896 */ /* 0x000fe20008000007 */
[----:B---3--:R-:W-:-:S03]  /*3870*/  IMAD.SHL.U32 R5, R6, 0x20, RZ ;  /* 0x0000002006057824 */ /* 0x008fc600078e00ff */
[-C--:B------:R-:W-:Y:S02]  /*3880*/  SHF.L.U32 R4, R4, R6.reuse, RZ ;  /* 0x0000000604047219 */ /* 0x080fe400000006ff */
[----:B------:R-:W-:Y:S01]  /*3890*/  SHF.L.U32 R6, R3, R6, RZ ;  /* 0x0000000603067219 */ /* 0x000fe200000006ff */
[----:B------:R3:W-:Y:S04]  /*38a0*/  STS [UR6+0x130], R5 ;  /* 0x00013005ff007988 */ /* 0x0007e80008000806 */
[----:B------:R3:W-:Y:S04]  /*38b0*/  ATOMS.OR RZ, [UR5+0x14], R4 ;  /* 0x00001404ffff798c */ /* 0x0007e8000b000005 */
[----:B------:R3:W-:Y:S01]  /*38c0*/  ATOMS.OR RZ, [UR5+0x18], R6 ;  /* 0x00001806ffff798c */ /* 0x0007e2000b000005 */
[----:B------:R-:W-:Y:S03]  /*38d0*/  SYNCS.ARRIVE.TRANS64.RED.A1T0 RZ, [UR4], RZ ;  /* 0x000000ffffff79a7 */ /* 0x000fe60008100404 */
[----:B------:R3:W-:Y:S01]  /*38e0*/  ATOMS.XOR RZ, [UR5+0x10], R3 ;  /* 0x00001003ffff798c */ /* 0x0007e2000b800005 */
[----:B------:R-:W-:Y:S05]  /*38f0*/  BRA `(.L_x_63) ;  /* 0x0000000000107947 */ /* 0x000fea0003800000 */
.L_x_56:
[----:B------:R-:W-:Y:S02]  /*3900*/  MOV R3, 0xffffffff ;  /* 0xffffffff00037802 */ /* 0x000fe40000000f00 */
[----:B------:R-:W-:-:S03]  /*3910*/  MOV R4, 0x3940 ;  /* 0x0000394000047802 */ /* 0x000fc60000000f00 */
[----:B------:R2:W-:Y:S04]  /*3920*/  STS [UR6+0x130], R3 ;  /* 0x00013003ff007988 */ /* 0x0005e80008000806 */
[----:B-12--5:R-:W-:Y:S05]  /*3930*/  CALL.REL.NOINC `($__internal_1_$__cuda_sm10x_tcgen05_guardrail_trap_phase_invalid_during_alloc) ;  /* 0x0000006800307944 */ /* 0x026fea0003c00000 */
.L_x_63:
[----:B------:R-:W-:Y:S05]  /*3940*/  WARPSYNC.ALL ;  /* 0x0000000000007948 */ /* 0x000fea0003800000 */
[----:B------:R-:W4:Y:S01]  /*3950*/  S2UR UR20, SR_CgaCtaId ;  /* 0x00000000001479c3 */ /* 0x000f220000008800 */
[----:B------:R-:W-:Y:S01]  /*3960*/  UMOV UR4, 0x400 ;  /* 0x0000040000047882 */ /* 0x000fe20000000000 */
[----:B------:R-:W-:-:S06]  /*3970*/  NOP ;  /* 0x0000000000007918 */ /* 0x000fcc0000000000 */
[----:B------:R-:W-:Y:S06]  /*3980*/  BAR.ARV 0x6, 0xa0 ;  /* 0x0182800000007b1d */ /* 0x000fec0000002000 */
[----:B------:R-:W1:Y:S01]  /*3990*/  LDCU.64 UR6, c[0x0][0x388] ;  /* 0x00007100ff0677ac */ /* 0x000e620008000a00 */
[----:B------:R-:W-:Y:S01]  /*39a0*/  LOP3.LUT R2, R2, 0xffff, RZ, 0xc0, !PT ;  /* 0x0000ffff02027812 */ /* 0x000fe200078ec0ff */
[----:B--2---:R-:W-:Y:S01]  /*39b0*/  IMAD.MOV.U32 R8, RZ, RZ, 0x1 ;  /* 0x00000001ff087424 */ /* 0x004fe200078e00ff */
[----:B------:R-:W-:Y:S01]  /*39c0*/  LOP3.LUT R0, R0, 0xffff, RZ, 0xc0, !PT ;  /* 0x0000ffff00007812 */ /* 0x000fe200078ec0ff */
[----:B------:R-:W-:Y:S01]  /*39d0*/  UMOV UR24, URZ ;  /* 0x000000ff00187c82 */ /* 0x000fe20008000000 */
[----:B------:R-:W-:Y:S01]  /*39e0*/  R2UR UR21, R2 ;  /* 0x00000000021572ca */ /* 0x000fe200000e0000 */
[----:B------:R-:W-:Y:S01]  /*39f0*/  IMAD.MOV.U32 R2, RZ, RZ, RZ ;  /* 0x000000ffff027224 */ /* 0x000fe200078e00ff */
[----:B------:R-:W-:Y:S01]  /*3a00*/  R2UR UR35, R0 ;  /* 0x00000000002372ca */ /* 0x000fe200000e0000 */
[----:B------:R-:W-:Y:S01]  /*3a10*/  IMAD.MOV.U32 R0, RZ, RZ, RZ ;  /* 0x000000ffff007224 */ /* 0x000fe200078e00ff */
[----:B------:R-:W-:Y:S01]  /*3a20*/  UMOV UR19, URZ ;  /* 0x000000ff00137c82 */ /* 0x000fe20008000000 */
[----:B----4-:R-:W-:-:S02]  /*3a30*/  ULEA UR20, UR20, UR4, 0x18 ;  /* 0x0000000414147291 */ /* 0x010fc4000f8ec0ff */
[----:B------:R-:W-:Y:S02]  /*3a40*/  UISETP.NE.AND UP3, UPT, UR38, URZ, UPT ;  /* 0x000000ff2600728c */ /* 0x000fe4000bf65270 */
[----:B------:R-:W-:Y:S01]  /*3a50*/  UIADD3 UR34, UPT, UPT, UR20, 0xe8, URZ ;  /* 0x000000e814227890 */ /* 0x000fe2000fffe0ff */
[----:B------:R-:W-:Y:S01]  /*3a60*/  UMOV UR32, 0x0 ;  /* 0x0000000000207882 */ /* 0x000fe20000000000 */
[----:B------:R-:W-:Y:S01]  /*3a70*/  UMOV UR33, 0x10110910 ;  /* 0x1011091000217882 */ /* 0x000fe20000000000 */
[----:B-1----:R-:W-:Y:S02]  /*3a80*/  UIADD3 UR4, UPT, UPT, UR6, 0x1f, URZ ;  /* 0x0000001f06047890 */ /* 0x002fe4000fffe0ff */
[----:B---3--:R-:W1:Y:S01]  /*3a90*/  LDS R3, [UR20+0x130] ;  /* 0x00013014ff037984 */ /* 0x008e620008000800 */
[----:B------:R-:W2:Y:S01]  /*3aa0*/  LDCU UR6, c[0x0][0x390] ;  /* 0x00007200ff0677ac */ /* 0x000ea20008000800 */
[----:B------:R-:W-:Y:S02]  /*3ab0*/  USHF.R.S32.HI UR5, URZ, 0x1f, UR4 ;  /* 0x0000001fff057899 */ /* 0x000fe40008011404 */
[----:B------:R-:W-:-:S02]  /*3ac0*/  UPRMT UR34, URZ, 0x654, UR34 ;  /* 0x00000654ff227896 */ /* 0x000fc40008000022 */
[----:B------:R-:W-:Y:S02]  /*3ad0*/  ULEA.HI UR4, UR5, UR4, URZ, 0x5 ;  /* 0x0000000405047291 */ /* 0x000fe4000f8f28ff */
[----:B------:R-:W-:Y:S02]  /*3ae0*/  UIADD3 UR5, UPT, UPT, UR20, 0x8400, URZ ;  /* 0x0000840014057890 */ /* 0x000fe4000fffe0ff */
[----:B------:R-:W-:Y:S02]  /*3af0*/  USHF.R.S32.HI UR4, URZ, 0x5, UR4 ;  /* 0x00000005ff047899 */ /* 0x000fe40008011404 */
[----:B------:R-:W-:Y:S02]  /*3b00*/  USHF.R.U32.HI UR5, URZ, 0x4, UR5 ;  /* 0x00000004ff057899 */ /* 0x000fe40008011605 */
[----:B------:R-:W-:Y:S02]  /*3b10*/  UIMAD UR7, UR4, UR7, URZ ;  /* 0x00000007040772a4 */ /* 0x000fe4000f8e02ff */
[----:B------:R-:W-:-:S02]  /*3b20*/  UIADD3 UR4, UPT, UPT, UR20, 0x2c400, URZ ;  /* 0x0002c40014047890 */ /* 0x000fc4000fffe0ff */
[----:B------:R-:W-:Y:S02]  /*3b30*/  ULOP3.LUT UR5, UR5, 0x3fff, URZ, 0xc0, !UPT ;  /* 0x00003fff05057892 */ /* 0x000fe4000f8ec0ff */
[----:B------:R-:W-:Y:S02]  /*3b40*/  USHF.R.U32.HI UR23, URZ, 0x4, UR4 ;  /* 0x00000004ff177899 */ /* 0x000fe40008011604 */
[----:B--2---:R-:W-:Y:S02]  /*3b50*/  UIMAD UR4, UR7, UR6, URZ ;  /* 0x00000006070472a4 */ /* 0x004fe4000f8e02ff */
[----:B------:R-:W-:Y:S02]  /*3b60*/  ULOP3.LUT UR23, UR23, 0x3fff, URZ, 0xc0, !UPT ;  /* 0x00003fff17177892 */ /* 0x000fe4000f8ec0ff */
[----:B------:R-:W-:Y:S02]  /*3b70*/  ULOP3.LUT UR22, UR5, 0x10000, URZ, 0xfc, !UPT ;  /* 0x0001000005167892 */ /* 0x000fe4000f8efcff */
[----:B------:R-:W-:-:S02]  /*3b80*/  UIADD3 UR36, UPT, UPT, UR4, -0x1, URZ ;  /* 0xffffffff04247890 */ /* 0x000fc4000fffe0ff */
[----:B------:R-:W-:Y:S01]  /*3b90*/  UISETP.GE.AND UP4, UPT, UR4, 0x1, UPT ;  /* 0x000000010400788c */ /* 0x000fe2000bf86270 */
[----:B------:R-:W-:Y:S01]  /*3ba0*/  UMOV UR30, 0x0 ;  /* 0x00000000001e7882 */ /* 0x000fe20000000000 */
[----:B------:R-:W-:Y:S01]  /*3bb0*/  UMOV UR31, 0x10110910 ;  /* 0x10110910001f7882 */ /* 0x000fe20000000000 */
[----:B------:R-:W-:Y:S01]  /*3bc0*/  UMOV UR28, 0x0 ;  /* 0x00000000001c7882 */ /* 0x000fe20000000000 */
[----:B------:R-:W-:Y:S01]  /*3bd0*/  UMOV UR29, 0x10110910 ;  /* 0x10110910001d7882 */ /* 0x000fe20000000000 */
[----:B------:R-:W-:Y:S01]  /*3be0*/  UMOV UR26, 0x0 ;  /* 0x00000000001a7882 */ /* 0x000fe20000000000 */
[C---:B-1----:R-:W-:Y:S01]  /*3bf0*/  VIADD R5, R3.reuse, 0x40 ;  /* 0x0000004003057836 */ /* 0x042fe20000000000 */
[----:B------:R-:W-:Y:S01]  /*3c00*/  LOP3.LUT R4, R3, 0xffff, RZ, 0xc0, !PT ;  /* 0x0000ffff03047812 */ /* 0x000fe200078ec0ff */
[----:B------:R-:W-:-:S03]  /*3c10*/  UMOV UR27, 0x10110910 ;  /* 0x10110910001b7882 */ /* 0x000fc60000000000 */
[----:B------:R-:W-:-:S05]  /*3c20*/  LOP3.LUT R5, R5, 0xffff, RZ, 0xc0, !PT ;  /* 0x0000ffff05057812 */ /* 0x000fca00078ec0ff */
[----:B------:R1:W-:Y:S02]  /*3c30*/  STL.64 [R1], R4 ;  /* 0x0000000401007387 */ /* 0x0003e40000100a00 */
.L_x_75:
[----:B-1----:R-:W-:-:S04]  /*3c40*/  SHF.L.U32 R5, R2, 0x1f, RZ ;  /* 0x0000001f02057819 */ /* 0x002fc800000006ff */
[----:B------:R-:W1:Y:S02]  /*3c50*/  SYNCS.PHASECHK.TRANS64.TRYWAIT P0, [UR20+0xe0], R5 ;  /* 0x0000e005ff0075a7 */ /* 0x000e640008001114 */
[----:B-1-34-:R-:W-:Y:S05]  /*3c60*/  @!P0 BRA `(.L_x_67) ;  /* 0x0000005c00888947 */ /* 0x01afea0003800000 */
.L_x_176:
[----:B-1----:R-:W1:Y:S01]  /*3c70*/  LDS.128 R4, [UR20+0x120] ;  /* 0x00012014ff047984 */ /* 0x002e620008000c00 */
[----:B------:R-:W-:Y:S01]  /*3c80*/  ULEA UR25, UR24, UR20, 0x3 ;  /* 0x0000001418197291 */ /* 0x000fe2000f8e18ff */
[----:B------:R-:W-:Y:S01]  /*3c90*/  @!PT LDS RZ, [RZ] ;  /* 0x00000000fffff984 */ /* 0x000fe20000000800 */
[----:B------:R-:W-:Y:S01]  /*3ca0*/  @!PT LDS RZ, [RZ] ;  /* 0x00000000fffff984 */ /* 0x000fe20000000800 */
[----:B------:R-:W-:Y:S01]  /*3cb0*/  @!PT LDS RZ, [RZ] ;  /* 0x00000000fffff984 */ /* 0x000fe20000000800 */
[----:B------:R-:W-:Y:S01]  /*3cc0*/  @!PT LDS RZ, [RZ] ;  /* 0x00000000fffff984 */ /* 0x000fe20000000800 */
[----:B------:R2:W-:Y:S06]  /*3cd0*/  MEMBAR.ALL.CTA ;  /* 0x0000000000007992 */ /* 0x0005ec0000008000 */
[----:B--2---:R-:W2:Y:S02]  /*3ce0*/  FENCE.VIEW.ASYNC.S ;  /* 0x00000000000073c6 */ /* 0x004ea40000000000 */
[----:B--2---:R-:W-:Y:S01]  /*3cf0*/  SYNCS.ARRIVE.TRANS64.RED.A1T0 RZ, [UR34], RZ ;  /* 0x000000ffffff79a7 */ /* 0x004fe20008100422 */
[----:B-1----:R-:W-:Y:S01]  /*3d00*/  LOP3.LUT P3, RZ, R6, 0x1, RZ, 0xc0, !PT ;  /* 0x0000000106ff7812 */ /* 0x002fe2000786c0ff */
[----:B------:R-:W-:-:S12]  /*3d10*/  BRA.U UP3, `(.L_x_68) ;  /* 0x00000001030c7547 */ /* 0x000fd8000b800000 */
[----:B------:R-:W-:-:S04]  /*3d20*/  SHF.L.U32 R5, R8, 0x1f, RZ ;  /* 0x0000001f08057819 */ /* 0x000fc800000006ff */
[----:B------:R-:W1:Y:S02]  /*3d30*/  SYNCS.PHASECHK.TRANS64.TRYWAIT P0, [UR25+0x100], R5 ;  /* 0x00010005ff0075a7 */ /* 0x000e640008001119 */
[----:B-1----:R-:W-:Y:S05]  /*3d40*/  @!P0 BRA `(.L_x_69) ;  /* 0x0000005c00688947 */ /* 0x002fea0003800000 */
.L_x_68:
[----:B------:R-:W-:Y:S05]  /*3d50*/  BRA.U UP3, `(.L_x_70) ;  /* 0x0000000503047547 */ /* 0x000fea000b800000 */
[----:B------:R-:W-:Y:S05]  /*3d60*/  BRA.U !UP4, `(.L_x_71) ;  /* 0x000000010cf47547 */ /* 0x000fea000b800000 */
[----:B------:R-:W-:Y:S01]  /*3d70*/  ULEA UR4, UR24, UR48, 0x2 ;  /* 0x0000003018047291 */ /* 0x000fe2000f8e10ff */
[----:B-1----:R-:W-:-:S08]  /*3d80*/  SHF.L.U32 R4, R0, 0x1f, RZ ;  /* 0x0000001f00047819 */ /* 0x002fd000000006ff */
[----:B------:R-:W5:Y:S01]  /*3d90*/  LDL R5, [UR4] ;  /* 0x00000004ff057983 */ /* 0x000f620008100800 */
[----:B------:R-:W-:Y:S02]  /*3da0*/  ULEA UR4, UR19, UR20, 0x3 ;  /* 0x0000001413047291 */ /* 0x000fe4000f8e18ff */
[----:B------:R-:W-:Y:S01]  /*3db0*/  UPLOP3.LUT UP2, UPT, UPT, UPT, UPT, 0x40, 0x4 ;  /* 0x000000000004789c */ /* 0x000fe20003f4e870 */
[----:B------:R-:W-:-:S06]  /*3dc0*/  UMOV UR17, UR36 ;  /* 0x0000002400117c82 */ /* 0x000fcc0008000000 */
[----:B------:R1:W2:Y:S01]  /*3dd0*/  SYNCS.PHASECHK.TRANS64.TRYWAIT P2, [UR4], R4 ;  /* 0x00000004ff0075a7 */ /* 0x0002a20008041104 */
[----:B------:R-:W-:-:S05]  /*3de0*/  UMOV UR4, UR19 ;  /* 0x0000001300047c82 */ /* 0x000fca0008000000 */
.L_x_74:
[----:B------:R-:W-:Y:S01]  /*3df0*/  ULEA UR18, UR4, UR20, 0x3 ;  /* 0x0000001404127291 */ /* 0x000fe2000f8e18ff */
[----:B--234-:R-:W-:Y:S11]  /*3e00*/  @P2 BRA `(.L_x_72) ;  /* 0x00000000000c2947 */ /* 0x01cff60003800000 */
[----:B------:R-:W-:Y:S04]  /*3e10*/  SHF.L.U32 R7, R0, 0x1f, RZ ;  /* 0x0000001f00077819 */ /* 0x000fe800000006ff */
[----:B------:R-:W2:Y:S02]  /*3e20*/  SYNCS.PHASECHK.TRANS64.TRYWAIT P0, [UR18], R7 ;  /* 0x00000007ff0075a7 */ /* 0x000ea40008001112 */
[----:B--2---:R-:W-:Y:S05]  /*3e30*/  @!P0 BRA `(.L_x_73) ;  /* 0x0000005c00448947 */ /* 0x004fea0003800000 */
.L_x_72:
[----:B------:R-:W-:Y:S01]  /*3e40*/  UISETP.NE.AND UP0, UPT, UR17, URZ, UPT ;  /* 0x000000ff1100728c */ /* 0x000fe2000bf05270 */
[----:B------:R-:W-:Y:S01]  /*3e50*/  PLOP3.LUT P2, PT, PT, PT, PT, 0x80, 0x8 ;  /* 0x000000000008781c */ /* 0x000fe20003f4f070 */
[----:B------:R-:W-:Y:S02]  /*3e60*/  UIADD3 UR5, UPT, UPT, UR4, 0x1, URZ ;  /* 0x0000000104057890 */ /* 0x000fe4000fffe0ff */
[----:B------:R-:W-:Y:S02]  /*3e70*/  ULEA UR10, UR4, UR23, 0x8 ;  /* 0x00000017040a7291 */ /* 0x000fe4000f8e40ff */
[----:B------:R-:W-:Y:S01]  /*3e80*/  UISETP.NE.AND UP1, UPT, UR5, 0x9, UPT ;  /* 0x000000090500788c */ /* 0x000fe2000bf25270 */
[----:B------:R-:W-:Y:S01]  /*3e90*/  PLOP3.LUT P0, PT, PT, PT, UP0, 0x80, 0x8 ;  /* 0x000000000008781c */ /* 0x000fe20003f0f008 */
[----:B------:R-:W-:Y:S02]  /*3ea0*/  ULEA UR14, UR4, UR22, 0xa ;  /* 0x00000016040e7291 */ /* 0x000fe4000f8e50ff */
[----:B------:R-:W-:Y:S02]  /*3eb0*/  USEL UR6, URZ, 0x1, UP1 ;  /* 0x00000001ff067887 */ /* 0x000fe40008800000 */
[----:B------:R-:W-:Y:S01]  /*3ec0*/  USEL UR19, UR5, URZ, UP1 ;  /* 0x000000ff05137287 */ /* 0x000fe20008800000 */
[----:B------:R-:W-:Y:S11]  /*3ed0*/  ELECT P1, URZ, PT ;  /* 0x0000000000ff782f */ /* 0x000ff60003820000 */
[----:B------:R-:W-:Y:S02]  /*3ee0*/  @!UPT UIADD3 URZ, UPT, UPT, URZ, URZ, URZ ;  /* 0x000000fffffff290 */ /* 0x000fe4000fffe0ff */
[C---:B-----5:R-:W-:Y:S01]  /*3ef0*/  @P1 R2UR.BROADCAST UR4, R5.reuse ;  /* 0x00000000050412ca */ /* 0x060fe200008e0000 */
[----:B------:R-:W-:Y:S01]  /*3f00*/  @UP0 ULEA UR5, UR19, UR20, 0x3 ;  /* 0x0000001413050291 */ /* 0x000fe2000f8e18ff */
[----:B------:R-:W-:Y:S01]  /*3f10*/  LOP3.LUT R0, R0, UR6, RZ, 0x3c, !PT ;  /* 0x0000000600007c12 */ /* 0x000fe2000f8e3cff */
[----:B------:R-:W-:Y:S02]  /*3f20*/  UIADD3 UR8, UPT, UPT, UR10, 0x40, URZ ;  /* 0x000000400a087890 */ /* 0x000fe4000fffe0ff */
[----:B------:R-:W-:Y:S01]  /*3f30*/  UIADD3 UR6, UPT, UPT, UR14, 0x2, URZ ;  /* 0x000000020e067890 */ /* 0x000fe2000fffe0ff */
[----:B-1----:R-:W-:Y:S01]  /*3f40*/  @P0 SHF.L.U32 R4, R0, 0x1f, RZ ;  /* 0x0000001f00040819 */ /* 0x002fe200000006ff */
[----:B------:R-:W-:Y:S01]  /*3f50*/  UIADD3 UR12, UPT, UPT, UR10, 0x80, URZ ;  /* 0x000000800a0c7890 */ /* 0x000fe2000fffe0ff */
[----:B------:R-:W-:Y:S02]  /*3f60*/  UMOV UR11, 0x20004020 ;  /* 0x20004020000b7882 */ /* 0x000fe40000000000 */
[----:B------:R3:W4:Y:S01]  /*3f70*/  @P0 SYNCS.PHASECHK.TRANS64.TRYWAIT P2, [UR5], R4 ;  /* 0x00000004ff0005a7 */ /* 0x0007220008041105 */
[----:B------:R-:W-:Y:S11]  /*3f80*/  ELECT P0, URZ, PT ;  /* 0x0000000000ff782f */ /* 0x000ff60003800000 */
[----:B------:R-:W-:Y:S02]  /*3f90*/  @!UPT UIADD3 URZ, UPT, UPT, URZ, URZ, URZ ;  /* 0x000000fffffff290 */ /* 0x000fe4000fffe0ff */
[C---:B------:R-:W-:Y:S02]  /*3fa0*/  @P0 R2UR.BROADCAST UR16, R5.reuse ;  /* 0x00000000051002ca */ /* 0x040fe400008e0000 */
[----:B------:R-:W-:Y:S01]  /*3fb0*/  ELECT P0, URZ, PT ;  /* 0x0000000000ff782f */ /* 0x000fe20003800000 */
[----:B------:R-:W-:Y:S01]  /*3fc0*/  UMOV UR15, 0x40004040 ;  /* 0x40004040000f7882 */ /* 0x000fe20000000000 */
[----:B------:R-:W-:Y:S01]  /*3fd0*/  UMOV UR9, 0x20004020 ;  /* 0x2000402000097882 */ /* 0x000fe20000000000 */
[----:B------:R1:W-:Y:S01]  /*3fe0*/  UTCHMMA.2CTA gdesc[UR14], gdesc[UR10], tmem[UR4], tmem[UR32], idesc[UR33], UP2 ;  /* 0x00ff200a0e0075ea */ /* 0x0003e20009200004 */
[----:B------:R-:W-:Y:S01]  /*3ff0*/  UPLOP3.LUT UP2, UPT, UPT, UPT, UPT, 0x80, 0x8 ;  /* 0x000000000008789c */ /* 0x000fe20003f4f070 */
[----:B------:R-:W-:Y:S01]  /*4000*/  UMOV UR7, 0x40004040 ;  /* 0x4000404000077882 */ /* 0x000fe20000000000 */
[----:B------:R-:W-:Y:S01]  /*4010*/  UMOV UR13, 0x20004020 ;  /* 0x20004020000d7882 */ /* 0x000fe20000000000 */
[----:B------:R-:W-:Y:S04]  /*4020*/  UMOV UR5, 0x40004040 ;  /* 0x4000404000057882 */ /* 0x000fe80000000000 */
[----:B------:R2:W-:Y:S01]  /*4030*/  UTCHMMA.2CTA gdesc[UR6], gdesc[UR8], tmem[UR16], tmem[UR30], idesc[UR31], UPT ;  /* 0x00ff1e08060075ea */ /* 0x0005e2000ba00010 */
[----:B-1----:R-:W-:Y:S01]  /*4040*/  UIADD3 UR4, UPT, UPT, UR14, 0x4, URZ ;  /* 0x000000040e047890 */ /* 0x002fe2000fffe0ff */
[C---:B------:R-:W-:Y:S02]  /*4050*/  @P0 R2UR.BROADCAST UR15, R5.reuse ;  /* 0x00000000050f02ca */ /* 0x040fe400008e0000 */
[----:B------:R-:W-:Y:S01]  /*4060*/  ELECT P0, URZ, PT ;  /* 0x0000000000ff782f */ /* 0x000fe20003800000 */
[----:B------:R-:W-:Y:S02]  /*4070*/  UIADD3 UR10, UPT, UPT, UR10, 0xc0, URZ ;  /* 0x000000c00a0a7890 */ /* 0x000fe4000fffe0ff */
[----:B--2---:R-:W-:Y:S10]  /*4080*/  UIADD3 UR6, UPT, UPT, UR14, 0x6, URZ ;  /* 0x000000060e067890 */ /* 0x004ff4000fffe0ff */
[----:B------:R-:W-:Y:S01]  /*4090*/  @P0 R2UR.BROADCAST UR9, R5 ;  /* 0x00000000050902ca */ /* 0x000fe200008e0000 */
[----:B------:R-:W-:Y:S01]  /*40a0*/  UIADD3 UR8, UPT, UPT, UR18, 0x48, URZ ;  /* 0x0000004812087890 */ /* 0x000fe2000fffe0ff */
[----:B------:R1:W-:Y:S11]  /*40b0*/  UTCHMMA.2CTA gdesc[UR4], gdesc[UR12], tmem[UR15], tmem[UR28], idesc[UR29], UPT ;  /* 0x00ff1c0c040075ea */ /* 0x0003f6000ba0000f */
[----:B------:R3:W-:Y:S01]  /*40c0*/  UTCHMMA.2CTA gdesc[UR6], gdesc[UR10], tmem[UR9], tmem[UR26], idesc[UR27], UPT ;  /* 0x00ff1a0a060075ea */ /* 0x0007e2000ba00009 */
[----:B------:R3:W-:Y:S01]  /*40d0*/  UTCBAR.2CTA.MULTICAST [UR8], URZ, UR21 ;  /* 0x000000ff080073e9 */ /* 0x0007e20008200815 */
[----:B-1----:R-:W-:Y:S02]  /*40e0*/  UIADD3 UR4, UPT, UPT, UR17, 0x1, URZ ;  /* 0x0000000111047890 */ /* 0x002fe4000fffe0ff */
[----:B------:R-:W-:Y:S02]  /*40f0*/  UIADD3 UR5, UPT, UPT, UR17, -0x1, URZ ;  /* 0xffffffff11057890 */ /* 0x000fe4000fffe0ff */
[----:B------:R-:W-:Y:S03]  /*4100*/  UISETP.GT.U32.AND UP0, UPT, UR4, 0x1, UPT ;  /* 0x000000010400788c */ /* 0x000fe6000bf04070 */
[----:B------:R-:W-:Y:S02]  /*4110*/  UMOV UR4, UR19 ;  /* 0x0000001300047c82 */ /* 0x000fe40008000000 */
[----:B------:R-:W-:Y:S04]  /*4120*/  UMOV UR17, UR5 ;  /* 0x0000000500117c82 */ /* 0x000fe80008000000 */
[----:B------:R-:W-:Y:S05]  /*4130*/  BRA.U UP0, `(.L_x_74) ;  /* 0xfffffffd002c7547 */ /* 0x000fea000b83ffff */
.L_x_71:
[----:B------:R-:W-:-:S09]  /*4140*/  UIADD3 UR4, UPT, UPT, UR25, 0xf0, URZ ;  /* 0x000000f019047890 */ /* 0x000fd2000fffe0ff */
[----:B------:R2:W-:Y:S01]  /*4150*/  UTCBAR.2CTA.MULTICAST [UR4], URZ, UR35 ;  /* 0x000000ff040073e9 */ /* 0x0005e20008200823 */
[----:B------:R-:W-:Y:S02]  /*4160*/  NOP ;  /* 0x0000000000007918 */ /* 0x000fe40000000000 */
.L_x_70:
[----:B--2---:R-:W-:Y:S01]  /*4170*/  UIADD3 UR4, UPT, UPT, UR24, 0x1, URZ ;  /* 0x0000000118047890 */ /* 0x004fe2000fffe0ff */
[----:B------:R-:W-:-:S03]  /*4180*/  LOP3.LUT R2, R2, 0x1, RZ, 0x3c, !PT ;  /* 0x0000000102027812 */ /* 0x000fc600078e3cff */
[----:B------:R-:W-:-:S04]  /*4190*/  UISETP.NE.AND UP0, UPT, UR4, 0x2, UPT ;  /* 0x000000020400788c */ /* 0x000fc8000bf05270 */
[----:B------:R-:W-:Y:S02]  /*41a0*/  USEL UR5, URZ, 0x1, UP0 ;  /* 0x00000001ff057887 */ /* 0x000fe40008000000 */
[----:B------:R-:W-:-:S04]  /*41b0*/  USEL UR24, UR4, URZ, UP0 ;  /* 0x000000ff04187287 */ /* 0x000fc80008000000 */
[----:B------:R-:W-:Y:S01]  /*41c0*/  LOP3.LUT R8, R8, UR5, RZ, 0x3c, !PT ;  /* 0x0000000508087c12 */ /* 0x000fe2000f8e3cff */
[----:B------:R-:W-:Y:S07]  /*41d0*/  @P3 BRA `(.L_x_75) ;  /* 0xfffffff800983947 */ /* 0x000fee000383ffff */
[----:B---3--:R-:W2:Y:S01]  /*41e0*/  S2UR UR8, SR_CgaCtaId ;  /* 0x00000000000879c3 */ /* 0x008ea20000008800 */
[----:B------:R-:W-:Y:S01]  /*41f0*/  ELECT P0, URZ, PT ;  /* 0x0000000000ff782f */ /* 0x000fe20003800000 */
[----:B------:R-:W-:Y:S01]  /*4200*/  HFMA2 R0, -RZ, RZ, 0, 5.9604644775390625e-08 ;  /* 0x00000001ff007431 */ /* 0x000fe200000001ff */
[----:B------:R-:W-:-:S05]  /*4210*/  UMOV UR4, 0x40 ;  /* 0x0000004000047882 */ /* 0x000fca0000000000 */
[----:B------:R-:W-:Y:S01]  /*4220*/  UVIRTCOUNT.DEALLOC.SMPOOL 0x80 ;  /* 0x000000800000784c */ /* 0x000fe20000000000 */
[----:B------:R-:W-:Y:S02]  /*4230*/  UISETP.NE.AND UP0, UPT, UR38, URZ, UPT ;  /* 0x000000ff2600728c */ /* 0x000fe4000bf05270 */
[----:B--2---:R-:W-:-:S09]  /*4240*/  ULEA UR8, UR8, UR4, 0x18 ;  /* 0x0000000408087291 */ /* 0x004fd2000f8ec0ff */
[----:B------:R2:W-:Y:S01]  /*4250*/  @P0 STS.U8 [UR8+0x1c], R0 ;  /* 0x00001c00ff000988 */ /* 0x0005e20008000008 */
[----:B------:R-:W-:Y:S05]  /*4260*/  BRA.U UP0, `(.L_x_76) ;  /* 0x0000000100587547 */ /* 0x000fea000b800000 */
[----:B------:R-:W-:Y:S01]  /*4270*/  UIADD3 UR5, UPT, UPT, UR20, 0x100, URZ ;  /* 0x0000010014057890 */ /* 0x000fe2000fffe0ff */
[----:B-1----:R-:W-:-:S03]  /*4280*/  SHF.L.U32 R5, R8, 0x1f, RZ ;  /* 0x0000001f08057819 */ /* 0x002fc600000006ff */
[----:B------:R-:W-:-:S09]  /*4290*/  ULEA UR4, UR24, UR5, 0x3 ;  /* 0x0000000518047291 */ /* 0x000fd2000f8e18ff */
[----:B------:R-:W1:Y:S02]  /*42a0*/  SYNCS.PHASECHK.TRANS64.TRYWAIT P0, [UR4], R5 ;  /* 0x00000005ff0075a7 */ /* 0x000e640008001104 */
[----:B-1----:R-:W-:Y:S05]  /*42b0*/  @!P0 BRA `(.L_x_77) ;  /* 0x00000058003c8947 */ /* 0x002fea0003800000 */
.L_x_180:
[----:B------:R-:W-:-:S04]  /*42c0*/  UIADD3 UR4, UPT, UPT, UR24, 0x1, URZ ;  /* 0x0000000118047890 */ /* 0x000fc8000fffe0ff */
[----:B------:R-:W-:-:S04]  /*42d0*/  UISETP.NE.AND UP1, UPT, UR4, 0x2, UPT ;  /* 0x000000020400788c */ /* 0x000fc8000bf25270 */
[----:B------:R-:W-:Y:S02]  /*42e0*/  USEL UR6, URZ, 0x1, UP1 ;  /* 0x00000001ff067887 */ /* 0x000fe40008800000 */
[----:B------:R-:W-:-:S04]  /*42f0*/  USEL UR4, UR4, URZ, UP1 ;  /* 0x000000ff04047287 */ /* 0x000fc80008800000 */
[----:B------:R-:W-:Y:S01]  /*4300*/  ULEA UR4, UR4, UR5, 0x3 ;  /* 0x0000000504047291 */ /* 0x000fe2000f8e18ff */
[----:B-1----:R-:W-:-:S04]  /*4310*/  LOP3.LUT R5, R8, UR6, RZ, 0x3c, !PT ;  /* 0x0000000608057c12 */ /* 0x002fc8000f8e3cff */
[----:B------:R-:W-:Y:S01]  /*4320*/  SHF.L.U32 R5, R5, 0x1f, RZ ;  /* 0x0000001f05057819 */ /* 0x000fe200000006ff */
[----:B--2---:R-:W-:-:S04]  /*4330*/  IMAD.U32 R0, RZ, RZ, UR4 ;  /* 0x00000004ff007e24 */ /* 0x004fc8000f8e00ff */
[----:B------:R1:W2:Y:S03]  /*4340*/  SYNCS.PHASECHK.TRANS64.TRYWAIT P0, [R0+URZ], R5 ;  /* 0x00000005000075a7 */ /* 0x0002a600080011ff */
[----:B--2---:R-:W-:Y:S05]  /*4350*/  @!P0 NANOSLEEP.SYNCS 0x989680 ;  /* 0x009896800000895d */ /* 0x004fea0003900000 */
[----:B------:R-:W2:Y:S02]  /*4360*/  @!P0 SYNCS.PHASECHK.TRANS64 P0, [R0+URZ], R5 ;  /* 0x00000005000085a7 */ /* 0x000ea400080010ff */
[----:B--2---:R-:W-:Y:S05]  /*4370*/  @P0 BRA `(.L_x_78) ;  /* 0x0000000000200947 */ /* 0x004fea0003800000 */
.L_x_79:
[----:B--2---:R2:W3:Y:S02]  /*4380*/  SYNCS.PHASECHK.TRANS64.TRYWAIT P0, [R0+URZ], R5 ;  /* 0x00000005000075a7 */ /* 0x0044e400080011ff */
[----:B---3--:R-:W-:Y:S05]  /*4390*/  @!P0 NANOSLEEP.SYNCS 0x989680 ;  /* 0x009896800000895d */ /* 0x008fea0003900000 */
[----:B------:R-:W3:Y:S02]  /*43a0*/  @!P0 SYNCS.PHASECHK.TRANS64 P0, [R0+URZ], R5 ;  /* 0x00000005000085a7 */ /* 0x000ee400080010ff */
[----:B---3--:R-:W-:Y:S05]  /*43b0*/  @!P0 BRA `(.L_x_79) ;  /* 0xfffffffc00f08947 */ /* 0x008fea000383ffff */
[----:B------:R-:W-:Y:S05]  /*43c0*/  BRA `(.L_x_78) ;  /* 0x00000000000c7947 */ /* 0x000fea0003800000 */
.L_x_76:
[----:B------:R-:W-:-:S04]  /*43d0*/  UIADD3 UR4, UPT, UPT, UR20, 0x110, URZ ;  /* 0x0000011014047890 */ /* 0x000fc8000fffe0ff */
[----:B------:R-:W-:-:S09]  /*43e0*/  UPRMT UR4, UR37, 0x654, UR4 ;  /* 0x0000065425047896 */ /* 0x000fd20008000004 */
[----:B------:R-:W-:Y:S03]  /*43f0*/  SYNCS.ARRIVE.TRANS64.RED.A1T0 RZ, [UR4], RZ ;  /* 0x000000ffffff79a7 */ /* 0x000fe60008100404 */
.L_x_78:
[----:B-12---:R-:W-:Y:S01]  /*4400*/  SHF.L.U32 R5, RZ, 0x1f, RZ ;  /* 0x0000001fff057819 */ /* 0x006fe200000006ff */
[----:B------:R-:W-:Y:S01]  /*4410*/  UIADD3 UR4, UPT, UPT, UR20, 0x110, URZ ;  /* 0x0000011014047890 */ /* 0x000fe2000fffe0ff */
[----:B------:R-:W-:Y:S02]  /*4420*/  PLOP3.LUT P0, PT, PT, PT, UP0, 0x80, 0x8 ;  /* 0x000000000008781c */ /* 0x000fe40003f0f008 */
[----:B------:R-:W1:Y:S02]  /*4430*/  SYNCS.PHASECHK.TRANS64.TRYWAIT P1, [UR20+0x110], R5 ;  /* 0x00011005ff0075a7 */ /* 0x000e640008021114 */
[----:B-1----:R-:W-:Y:S09]  /*4440*/  @!P1 BRA `(.L_x_80) ;  /* 0x0000005400f09947 */ /* 0x002ff20003800000 */
.L_x_182:
[----:B------:R-:W-:Y:S01]  /*4450*/  @!UP0 UPRMT UR4, UR37, 0x654, UR4 ;  /* 0x0000065425048896 */ /* 0x000fe20008000004 */
[----:B------:R-:W-:Y:S01]  /*4460*/  LOP3.LUT R2, R3, 0xffff, RZ, 0xc0, !PT ;  /* 0x0000ffff03027812 */ /* 0x000fe200078ec0ff */
[----:B------:R-:W-:Y:S02]  /*4470*/  IMAD.MOV.U32 R3, RZ, RZ, 0xffff ;  /* 0x0000ffffff037424 */ /* 0x000fe400078e00ff */
[----:B-1----:R-:W-:Y:S01]  /*4480*/  IMAD.MOV.U32 R5, RZ, RZ, 0x1 ;  /* 0x00000001ff057424 */ /* 0x002fe200078e00ff */
[----:B------:R-:W-:-:S04]  /*4490*/  SHF.R.U32.HI R2, RZ, 0x5, R2 ;  /* 0x00000005ff027819 */ /* 0x000fc80000011602 */
[----:B------:R-:W-:Y:S01]  /*44a0*/  @!P0 SYNCS.ARRIVE.TRANS64.RED.A1T0 RZ, [UR4], RZ ;  /* 0x000000ffffff89a7 */ /* 0x000fe20008100404 */
[----:B------:R-:W-:Y:S01]  /*44b0*/  NOP ;  /* 0x0000000000007918 */ /* 0x000fe20000000000 */
[----:B------:R-:W1:Y:S01]  /*44c0*/  LDS R0, [UR8+0x14] ;  /* 0x00001408ff007984 */ /* 0x000e620008000800 */
[-C--:B------:R-:W-:Y:S02]  /*44d0*/  SHF.L.U32 R3, R3, R2.reuse, RZ ;  /* 0x0000000203037219 */ /* 0x080fe400000006ff */
[----:B------:R-:W-:Y:S02]  /*44e0*/  SHF.L.U32 R5, R5, R2, RZ ;  /* 0x0000000205057219 */ /* 0x000fe400000006ff */
[----:B-1----:R-:W-:-:S04]  /*44f0*/  LOP3.LUT R0, R0, R3, RZ, 0xc0, !PT ;  /* 0x0000000300007212 */ /* 0x002fc800078ec0ff */
[----:B------:R-:W-:-:S13]  /*4500*/  ISETP.NE.AND P0, PT, R0, R3, PT ;  /* 0x000000030000720c */ /* 0x000fda0003f05270 */
[----:B------:R-:W-:Y:S05]  /*4510*/  @P0 BRA `(.L_x_81) ;  /* 0x00000000005c0947 */ /* 0x000fea0003800000 */
[----:B------:R-:W1:Y:S02]  /*4520*/  LDS R0, [UR8+0x18] ;  /* 0x00001808ff007984 */ /* 0x000e640008000800 */
[----:B-1----:R-:W-:-:S04]  /*4530*/  LOP3.LUT R0, R0, R5, RZ, 0xc0, !PT ;  /* 0x0000000500007212 */ /* 0x002fc800078ec0ff */
[----:B------:R-:W-:-:S13]  /*4540*/  ISETP.NE.AND P0, PT, R0, R5, PT ;  /* 0x000000050000720c */ /* 0x000fda0003f05270 */
[----:B------:R-:W-:Y:S05]  /*4550*/  @P0 BRA `(.L_x_82) ;  /* 0x0000000000400947 */ /* 0x000fea0003800000 */
[----:B------:R-:W-:Y:S01]  /*4560*/  R2UR UR4, R3 ;  /* 0x00000000030472ca */ /* 0x000fe200000e0000 */
[----:B------:R-:W1:Y:S01]  /*4570*/  S2R R2, SR_LANEID ;  /* 0x0000000000027919 */ /* 0x000e620000000000 */
[----:B------:R-:W-:-:S04]  /*4580*/  LOP3.LUT R5, RZ, R5, RZ, 0x33, !PT ;  /* 0x00000005ff057212 */ /* 0x000fc800078e33ff */
[----:B------:R-:W2:Y:S07]  /*4590*/  REDUX UR6, R5 ;  /* 0x00000000050673c4 */ /* 0x000eae0000000000 */
[----:B------:R-:W-:-:S03]  /*45a0*/  ULOP3.LUT UR5, URZ, UR4, URZ, 0x33, !UPT ;  /* 0x00000004ff057292 */ /* 0x000fc6000f8e33ff */
[----:B------:R-:W-:Y:S02]  /*45b0*/  VOTEU.ANY UR4, UPT, PT ;  /* 0x0000000000047886 */ /* 0x000fe400038e0100 */
[----:B------:R-:W-:Y:S01]  /*45c0*/  UFLO.U32 UR4, UR4 ;  /* 0x00000004000472bd */ /* 0x000fe200080e0000 */
[----:B------:R-:W-:-:S04]  /*45d0*/  IMAD.U32 R0, RZ, RZ, UR5 ;  /* 0x00000005ff007e24 */ /* 0x000fc8000f8e00ff */
[----:B------:R-:W3:Y:S02]  /*45e0*/  REDUX UR7, R0 ;  /* 0x00000000000773c4 */ /* 0x000ee40000000000 */
[----:B------:R1:W-:Y:S02]  /*45f0*/  UTCATOMSWS.AND URZ, UR5 ;  /* 0x0000000500ff79e3 */ /* 0x0003e40008000000 */
[----:B-1----:R-:W-:Y:S01]  /*4600*/  ISETP.EQ.U32.AND P0, PT, R2, UR4, PT ;  /* 0x0000000402007c0c */ /* 0x002fe2000bf02070 */
[----:B--2---:R-:W-:Y:S02]  /*4610*/  IMAD.U32 R2, RZ, RZ, UR6 ;  /* 0x00000006ff027e24 */ /* 0x004fe4000f8e00ff */
[----:B---3--:R-:W-:-:S10]  /*4620*/  IMAD.U32 R3, RZ, RZ, UR7 ;  /* 0x00000007ff037e24 */ /* 0x008fd4000f8e00ff */
[----:B------:R1:W-:Y:S04]  /*4630*/  @P0 ATOMS.AND RZ, [UR8+0x14], R3 ;  /* 0x00001403ffff098c */ /* 0x0003e8000a800008 */
[----:B------:R1:W-:Y:S01]  /*4640*/  @P0 ATOMS.AND RZ, [UR8+0x18], R2 ;  /* 0x00001802ffff098c */ /* 0x0003e2000a800008 */
[----:B------:R-:W-:Y:S05]  /*4650*/  BRA `(.L_x_83) ;  /* 0x0000000000147947 */ /* 0x000fea0003800000 */
.L_x_82:
[----:B------:R-:W-:Y:S02]  /*4660*/  MOV R2, 0x4680 ;  /* 0x0000468000027802 */ /* 0x000fe40000000f00 */
[----:B----45:R-:W-:Y:S05]  /*4670*/  CALL.REL.NOINC `($__internal_0_$__cuda_sm10x_tcgen05_guardrail_trap_col_being_dealloced_not_returned_by_alloc) ;  /* 0x0000005800d47944 */ /* 0x030fea0003c00000 */
[----:B------:R-:W-:Y:S05]  /*4680*/  BRA `(.L_x_83) ;  /* 0x0000000000087947 */ /* 0x000fea0003800000 */
.L_x_81:
[----:B------:R-:W-:Y:S02]  /*4690*/  MOV R2, 0x46b0 ;  /* 0x000046b000027802 */ /* 0x000fe40000000f00 */
[----:B----45:R-:W-:Y:S05]  /*46a0*/  CALL.REL.NOINC `($__internal_2_$__cuda_sm10x_tcgen05_guardrail_trap_unallocated_columns_being_dealloced) ;  /* 0x0000005800e07944 */ /* 0x030fea0003c00000 */
.L_x_83:
[----:B------:R-:W-:Y:S01]  /*46b0*/  NOP ;  /* 0x0000000000007918 */ /* 0x000fe20000000000 */
[----:B------:R-:W-:Y:S05]  /*46c0*/  EXIT ;  /* 0x000000000000794d */ /* 0x000fea0003800000 */
.L_x_55:
[----:B------:R-:W-:-:S09]  /*46d0*/  UISETP.NE.OR UP0, UPT, UR18, 0x3, !UP3 ;  /* 0x000000031200788c */ /* 0x000fd2000df05670 */
[----:B------:R-:W-:Y:S05]  /*46e0*/  BRA.U UP0, `(.L_x_84) ;  /* 0x0000001100b07547 */ /* 0x000fea000b800000 */
[----:B------:R-:W2:Y:S01]  /*46f0*/  LDCU.64 UR4, c[0x0][0x888] ;  /* 0x00011100ff0477ac */ /* 0x000ea20008000a00 */
[----:B------:R-:W3:Y:S01]  /*4700*/  S2UR UR10, SR_CgaCtaId ;  /* 0x00000000000a79c3 */ /* 0x000ee20000008800 */
[----:B------:R-:W-:Y:S01]  /*4710*/  HFMA2 R10, -RZ, RZ, 0, 5.9604644775390625e-08 ;  /* 0x00000001ff0a7431 */ /* 0x000fe200000001ff */
[----:B------:R-:W-:Y:S01]  /*4720*/  MOV R9, RZ ;  /* 0x000000ff00097202 */ /* 0x000fe20000000f00 */
[----:B------:R-:W4:Y:S01]  /*4730*/  LDCU UR48, c[0x0][0x370] ;  /* 0x00006e00ff3077ac */ /* 0x000f220008000800 */
[----:B------:R-:W-:Y:S01]  /*4740*/  HFMA2 R0, -RZ, RZ, 0, 0.0078125 ;  /* 0x00002000ff007431 */ /* 0x000fe200000001ff */
[----:B------:R-:W4:Y:S03]  /*4750*/  LDCU.128 UR44, c[0x0][0xb10] ;  /* 0x00016200ff2c77ac */ /* 0x000f260008000c00 */
[----:B------:R-:W1:Y:S01]  /*4760*/  LDC.64 R12, c[0x0][0x348] ;  /* 0x0000d200ff0c7b82 */ /* 0x000e620000000a00 */
[----:B------:R-:W3:Y:S01]  /*4770*/  LDCU UR38, c[0x0][0x374] ;  /* 0x00006e80ff2677ac */ /* 0x000ee20008000800 */
[----:B------:R-:W3:Y:S01]  /*4780*/  LDCU.64 UR40, c[0x0][0x890] ;  /* 0x00011200ff2877ac */ /* 0x000ee20008000a00 */
[----:B------:R-:W3:Y:S01]  /*4790*/  LDCU UR30, c[0x0][0xb0c] ;  /* 0x00016180ff1e77ac */ /* 0x000ee20008000800 */
[----:B--2---:R-:W-:Y:S01]  /*47a0*/  UISETP.NE.U32.AND UP0, UPT, UR4, URZ, UPT ;  /* 0x000000ff0400728c */ /* 0x004fe2000bf05070 */
[----:B------:R-:W2:Y:S01]  /*47b0*/  LDCU UR63, c[0x0][0xb20] ;  /* 0x00016400ff3f77ac */ /* 0x000ea20008000800 */
[----:B------:R-:W2:Y:S01]  /*47c0*/  LDCU UR4, c[0x0][0xb30] ;  /* 0x00016600ff0477ac */ /* 0x000ea20008000800 */
[----:B------:R-:W2:Y:S01]  /*47d0*/  LDCU.128 UR56, c[0x0][0x980] ;  /* 0x00013000ff3877ac */ /* 0x000ea20008000c00 */
[----:B------:R-:W-:Y:S01]  /*47e0*/  UMOV UR31, 0x400 ;  /* 0x00000400001f7882 */ /* 0x000fe20000000000 */
[----:B----4-:R-:W-:-:S02]  /*47f0*/  UIMAD.WIDE.U32 UR6, UR48, UR44, URZ ;  /* 0x0000002c300672a5 */ /* 0x010fc4000f8e00ff */
[----:B---3--:R-:W-:Y:S02]  /*4800*/  UIMAD.WIDE.U32 UR8, UR38, UR47, URZ ;  /* 0x0000002f260872a5 */ /* 0x008fe4000f8e00ff */
[----:B------:R-:W-:Y:S02]  /*4810*/  ULEA UR31, UR10, UR31, 0x18 ;  /* 0x0000001f0a1f7291 */ /* 0x000fe4000f8ec0ff */
[----:B------:R-:W-:Y:S02]  /*4820*/  UISETP.NE.AND.EX UP5, UPT, UR5, URZ, UPT, UP0 ;  /* 0x000000ff0500728c */ /* 0x000fe4000bfa5300 */
[----:B------:R-:W-:Y:S02]  /*4830*/  UISETP.NE.U32.AND UP6, UPT, UR40, URZ, UPT ;  /* 0x000000ff2800728c */ /* 0x000fe4000bfc5070 */
[----:B------:R-:W-:Y:S02]  /*4840*/  UIADD3 UR50, UPT, UPT, UR31, 0xa8, URZ ;  /* 0x000000a81f327890 */ /* 0x000fe4000fffe0ff */
[----:B------:R-:W-:-:S02]  /*4850*/  UIADD3 UR49, UPT, UPT, UR31, 0xe8, URZ ;  /* 0x000000e81f317890 */ /* 0x000fc4000fffe0ff */
[----:B------:R-:W-:Y:S02]  /*4860*/  UIADD3 UR33, UPT, UPT, UR31, 0x90, URZ ;  /* 0x000000901f217890 */ /* 0x000fe4000fffe0ff */
[----:B------:R-:W-:Y:S02]  /*4870*/  UIADD3 UR25, UPT, UPT, UR31, 0x98, URZ ;  /* 0x000000981f197890 */ /* 0x000fe4000fffe0ff */
[----:B------:R-:W-:Y:S02]  /*4880*/  UIADD3 UR17, UPT, UPT, UR31, 0xa0, URZ ;  /* 0x000000a01f117890 */ /* 0x000fe4000fffe0ff */
[----:B------:R-:W-:Y:S02]  /*4890*/  UISETP.NE.AND UP0, UPT, UR39, 0x1, UPT ;  /* 0x000000012700788c */ /* 0x000fe4000bf05270 */
[----:B------:R-:W-:Y:S01]  /*48a0*/  UISETP.NE.AND UP0, UPT, UR30, 0x1, UPT ;  /* 0x000000011e00788c */ /* 0x000fe2000bf05270 */
[----:B------:R-:W-:Y:S01]  /*48b0*/  UMOV UR61, UR7 ;  /* 0x00000007003d7c82 */ /* 0x000fe20008000000 */
[----:B------:R-:W-:Y:S01]  /*48c0*/  UMOV UR60, UR9 ;  /* 0x00000009003c7c82 */ /* 0x000fe20008000000 */
[----:B------:R-:W-:-:S02]  /*48d0*/  UISETP.GE.AND UP2, UPT, UR39, 0x1, UPT ;  /* 0x000000012700788c */ /* 0x000fc4000bf46270 */
[----:B------:R-:W-:Y:S02]  /*48e0*/  UISETP.NE.AND UP0, UPT, UR46, 0x1, UPT ;  /* 0x000000012e00788c */ /* 0x000fe4000bf05270 */
[----:B------:R-:W-:Y:S01]  /*48f0*/  UPLOP3.LUT UP4, UPT, UPT, UPT, UPT, 0x40, 0x4 ;  /* 0x000000000004789c */ /* 0x000fe20003f8e870 */
[----:B------:R-:W3:Y:S01]  /*4900*/  LDCU.64 UR22, c[0x0][0xb28] ;  /* 0x00016500ff1677ac */ /* 0x000ee20008000a00 */
[----:B------:R-:W4:Y:S01]  /*4910*/  LDCU.64 UR42, c[0x0][0x990] ;  /* 0x00013200ff2a77ac */ /* 0x000f220008000a00 */
[----:B------:R-:W-:Y:S02]  /*4920*/  UISETP.NE.AND.EX UP6, UPT, UR41, URZ, UPT, UP6 ;  /* 0x000000ff2900728c */ /* 0x000fe4000bfc5360 */
[----:B------:R-:W-:Y:S02]  /*4930*/  UPRMT UR50, UR10, 0x654, UR50 ;  /* 0x000006540a327896 */ /* 0x000fe40008000032 */
[----:B------:R-:W-:Y:S02]  /*4940*/  UPRMT UR49, URZ, 0x654, UR49 ;  /* 0x00000654ff317896 */ /* 0x000fe40008000031 */
[----:B------:R-:W-:-:S02]  /*4950*/  UPRMT UR55, UR10, 0x654, UR33 ;  /* 0x000006540a377896 */ /* 0x000fc40008000021 */
[----:B------:R-:W-:Y:S02]  /*4960*/  UPRMT UR54, UR10, 0x654, UR25 ;  /* 0x000006540a367896 */ /* 0x000fe40008000019 */
[----:B------:R-:W-:Y:S02]  /*4970*/  UPRMT UR53, UR10, 0x654, UR17 ;  /* 0x000006540a357896 */ /* 0x000fe40008000011 */
[----:B------:R-:W-:Y:S02]  /*4980*/  USHF.R.U32.HI UR61, URZ, UR45, UR61 ;  /* 0x0000002dff3d7299 */ /* 0x000fe4000801163d */
[----:B--2---:R-:W-:Y:S02]  /*4990*/  USHF.R.U32.HI UR60, URZ, UR63, UR60 ;  /* 0x0000003fff3c7299 */ /* 0x004fe4000801163c */
[----:B------:R-:W-:Y:S02]  /*49a0*/  UISETP.NE.AND UP3, UPT, UR4, 0x1, UPT ;  /* 0x000000010400788c */ /* 0x000fe4000bf65270 */
[----:B------:R-:W-:-:S02]  /*49b0*/  UISETP.NE.AND UP2, UPT, UR56, 0x1, UPT ;  /* 0x000000013800788c */ /* 0x000fc4000bf45270 */
[----:B-1-34-:R-:W-:-:S11]  /*49c0*/  UISETP.NE.AND UP0, UPT, UR59, 0x1, UPT ;  /* 0x000000013b00788c */ /* 0x01afd6000bf05270 */
.L_x_95:
[----:B------:R-:W-:Y:S04]  /*49d0*/  SHF.L.U32 R3, R9, 0x1f, RZ ;  /* 0x0000001f09037819 */ /* 0x000fe800000006ff */
[----:B-1----:R-:W1:Y:S02]  /*49e0*/  SYNCS.PHASECHK.TRANS64.TRYWAIT P0, [UR31+0xe0], R3 ;  /* 0x0000e003ff0075a7 */ /* 0x002e64000800111f */
[----:B-1----:R-:W-:Y:S05]  /*49f0*/  @!P0 BRA `(.L_x_85) ;  /* 0x00000050009c8947 */ /* 0x002fea0003800000 */
.L_x_184:
[----:B------:R-:W2:Y:S01]  /*4a00*/  LDS.128 R4, [UR31+0x120] ;  /* 0x0001201fff047984 */ /* 0x000ea20008000c00 */
[----:B------:R-:W-:Y:S01]  /*4a10*/  UISETP.GE.AND UP0, UPT, UR39, 0x1, UPT ;  /* 0x000000012700788c */ /* 0x000fe2000bf06270 */
[----:B------:R-:W-:Y:S01]  /*4a20*/  @!PT LDS RZ, [RZ] ;  /* 0x00000000fffff984 */ /* 0x000fe20000000800 */
[----:B------:R-:W-:Y:S01]  /*4a30*/  @!PT LDS RZ, [RZ] ;  /* 0x00000000fffff984 */ /* 0x000fe20000000800 */
[----:B------:R-:W-:Y:S01]  /*4a40*/  @!PT LDS RZ, [RZ] ;  /* 0x00000000fffff984 */ /* 0x000fe20000000800 */
[----:B------:R-:W-:Y:S01]  /*4a50*/  @!PT LDS RZ, [RZ] ;  /* 0x00000000fffff984 */ /* 0x000fe20000000800 */
[----:B------:R3:W-:Y:S06]  /*4a60*/  MEMBAR.ALL.CTA ;  /* 0x0000000000007992 */ /* 0x0007ec0000008000 */
[----:B---3--:R-:W3:Y:S02]  /*4a70*/  FENCE.VIEW.ASYNC.S ;  /* 0x00000000000073c6 */ /* 0x008ee40000000000 */
[----:B---3--:R-:W-:Y:S01]  /*4a80*/  SYNCS.ARRIVE.TRANS64.RED.A1T0 RZ, [UR49], RZ ;  /* 0x000000ffffff79a7 */ /* 0x008fe20008100431 */
[----:B--2---:R-:W-:Y:S11]  /*4a90*/  LOP3.LUT P0, RZ, R6, 0x1, RZ, 0xc0, !PT ;  /* 0x0000000106ff7812 */ /* 0x004ff6000780c0ff */
[----:B------:R-:W-:Y:S02]  /*4aa0*/  @!UPT UIADD3 URZ, UPT, UPT, URZ, URZ, URZ ;  /* 0x000000fffffff290 */ /* 0x000fe4000fffe0ff */
[----:B------:R-:W-:Y:S01]  /*4ab0*/  VOTEU.ANY UP2, P0 ;  /* 0x0000000000ff7886 */ /* 0x000fe20000040100 */
[----:B------:R-:W-:Y:S11]  /*4ac0*/  PLOP3.LUT P0, PT, PT, PT, UP2, 0x80, 0x8 ;  /* 0x000000000008781c */ /* 0x000ff60003f0f028 */
[----:B------:R-:W-:Y:S02]  /*4ad0*/  @!UPT UIADD3 URZ, UPT, UPT, URZ, URZ, URZ ;  /* 0x000000fffffff290 */ /* 0x000fe4000fffe0ff */
[----:B-1----:R-:W-:Y:S02]  /*4ae0*/  @P0 MOV R3, R4 ;  /* 0x0000000400030202 */ /* 0x002fe40000000f00 */
[----:B------:R-:W-:Y:S02]  /*4af0*/  @P0 LOP3.LUT R2, R5, 0xffff, RZ, 0xc0, !PT ;  /* 0x0000ffff05020812 */ /* 0x000fe400078ec0ff */
[----:B------:R-:W-:Y:S02]  /*4b00*/  @P0 R2UR UR5, R3 ;  /* 0x00000000030502ca */ /* 0x000fe400000e0000 */
[----:B------:R-:W-:Y:S11]  /*4b10*/  @P0 R2UR UR4, R2 ;  /* 0x00000000020402ca */ /* 0x000ff600000e0000 */
[----:B------:R-:W-:Y:S02]  /*4b20*/  @UP2 UMOV UR15, UR5 ;  /* 0x00000005000f2c82 */ /* 0x000fe40008000000 */
[----:B------:R-:W-:Y:S01]  /*4b30*/  @UP2 UMOV UR14, UR4 ;  /* 0x00000004000e2c82 */ /* 0x000fe20008000000 */
[----:B------:R-:W-:Y:S05]  /*4b40*/  BRA.U !UP0, `(.L_x_86) ;  /* 0x0000000108c07547 */ /* 0x000fea000b800000 */
[----:B------:R-:W-:Y:S02]  /*4b50*/  UIMAD.WIDE.U32 UR8, UR14, UR47, URZ ;  /* 0x0000002f0e0872a5 */ /* 0x000fe4000f8e00ff */
[----:B------:R-:W-:Y:S02]  /*4b60*/  UP2UR UR16, UPR, URZ, 0x4 ;  /* 0x00000004ff107883 */ /* 0x000fe40008000000 */
[----:B------:R-:W-:Y:S02]  /*4b70*/  UISETP.NE.AND UP2, UPT, UR46, 0x1, UPT ;  /* 0x000000012e00788c */ /* 0x000fe4000bf45270 */
[----:B------:R-:W-:Y:S02]  /*4b80*/  UIMAD.WIDE.U32 UR10, UR15, UR44, URZ ;  /* 0x0000002c0f0a72a5 */ /* 0x000fe4000f8e00ff */
[----:B------:R-:W-:Y:S02]  /*4b90*/  USEL UR4, UR38, UR60, !UP2 ;  /* 0x0000003c26047287 */ /* 0x000fe4000d000000 */
[----:B------:R-:W-:Y:S02]  /*4ba0*/  UISETP.NE.AND UP0, UPT, UR30, 0x1, UPT ;  /* 0x000000011e00788c */ /* 0x000fe4000bf05270 */
[----:B------:R-:W-:Y:S02]  /*4bb0*/  UP2UR UR20, UPR, URZ, 0x2 ;  /* 0x00000002ff147883 */ /* 0x000fe40008000000 */
[----:B------:R-:W-:Y:S02]  /*4bc0*/  UISETP.NE.AND UP1, UPT, UR39, 0x1, UPT ;  /* 0x000000012700788c */ /* 0x000fe4000bf25270 */
[----:B------:R-:W-:Y:S02]  /*4bd0*/  UIMAD.WIDE.U32 UR12, UR4, UR22, URZ ;  /* 0x00000016040c72a5 */ /* 0x000fe4000f8e00ff */
[----:B------:R-:W-:Y:S01]  /*4be0*/  USEL UR7, UR48, UR61, !UP0 ;  /* 0x0000003d30077287 */ /* 0x000fe2000c000000 */
[----:B------:R-:W-:Y:S02]  /*4bf0*/  UMOV UR5, UR9 ;  /* 0x0000000900057c82 */ /* 0x000fe40008000000 */
[----:B------:R-:W-:Y:S02]  /*4c00*/  USHF.R.U32.HI UR6, URZ, UR63, UR5 ;  /* 0x0000003fff067299 */ /* 0x000fe40008011605 */
[----:B------:R-:W-:Y:S02]  /*4c10*/  UIMAD.WIDE.U32 UR18, UR7, UR22, URZ ;  /* 0x00000016071272a5 */ /* 0x000fe4000f8e00ff */
[----:B------:R-:W-:Y:S02]  /*4c20*/  USEL UR6, UR14, UR6, !UP2 ;  /* 0x000000060e067287 */ /* 0x000fe4000d000000 */
[----:B------:R-:W-:Y:S01]  /*4c30*/  UISETP.NE.AND UP2, UPT, UR16, URZ, UPT ;  /* 0x000000ff1000728c */ /* 0x000fe2000bf45270 */
[----:B------:R-:W-:Y:S01]  /*4c40*/  UMOV UR5, UR11 ;  /* 0x0000000b00057c82 */ /* 0x000fe20008000000 */
[----:B------:R-:W-:Y:S02]  /*4c50*/  UIMAD.WIDE.U32 UR10, UR6, UR22, URZ ;  /* 0x00000016060a72a5 */ /* 0x000fe4000f8e00ff */
[----:B------:R-:W-:Y:S03]  /*4c60*/  USHF.R.U32.HI UR8, URZ, UR45, UR5 ;  /* 0x0000002dff087299 */ /* 0x000fe60008011605 */
[----:B------:R-:W-:Y:S02]  /*4c70*/  UMOV UR5, UR13 ;  /* 0x0000000d00057c82 */ /* 0x000fe40008000000 */
[----:B------:R-:W-:Y:S03]  /*4c80*/  @UP1 USHF.R.U32.HI UR4, URZ, UR23, UR5 ;  /* 0x00000017ff041299 */ /* 0x000fe60008011605 */
[----:B------:R-:W-:Y:S01]  /*4c90*/  UMOV UR5, UR19 ;  /* 0x0000001300057c82 */ /* 0x000fe20008000000 */
[----:B------:R-:W-:Y:S02]  /*4ca0*/  UIMAD UR4, UR39, UR4, URZ ;  /* 0x00000004270472a4 */ /* 0x000fe4000f8e02ff */
[----:B------:R-:W-:Y:S02]  /*4cb0*/  @UP1 USHF.R.U32.HI UR7, URZ, UR23, UR5 ;  /* 0x00000017ff071299 */ /* 0x000fe40008011605 */
[----:B------:R-:W-:Y:S02]  /*4cc0*/  USEL UR5, UR15, UR8, !UP0 ;  /* 0x000000080f057287 */ /* 0x000fe4000c000000 */
[----:B------:R-:W-:Y:S02]  /*4cd0*/  UIMAD UR8, UR39, UR7, URZ ;  /* 0x00000007270872a4 */ /* 0x000fe4000f8e02ff */
[----:B------:R-:W-:Y:S03]  /*4ce0*/  UISETP.GE.AND UP0, UPT, UR6, UR4, UPT ;  /* 0x000000040600728c */ /* 0x000fe6000bf06270 */
[----:B------:R-:W-:Y:S01]  /*4cf0*/  UMOV UR4, UR11 ;  /* 0x0000000b00047c82 */ /* 0x000fe20008000000 */
[----:B------:R-:W-:Y:S02]  /*4d00*/  UISETP.GE.OR UP0, UPT, UR5, UR8, UP0 ;  /* 0x000000080500728c */ /* 0x000fe40008706670 */
[----:B------:R-:W-:Y:S02]  /*4d10*/  USHF.R.U32.HI UR4, URZ, UR23, UR4 ;  /* 0x00000017ff047299 */ /* 0x000fe40008011604 */
[----:B------:R-:W-:Y:S02]  /*4d20*/  UIMAD.WIDE.U32 UR8, UR5, UR22, URZ ;  /* 0x00000016050872a5 */ /* 0x000fe4000f8e00ff */
[----:B------:R-:W-:Y:S04]  /*4d30*/  USEL UR10, UR6, UR4, !UP1 ;  /* 0x00000004060a7287 */ /* 0x000fe8000c800000 */
[----:B------:R-:W-:Y:S01]  /*4d40*/  UIADD3 UR11, UPT, UPT, -UR10, URZ, URZ ;  /* 0x000000ff0a0b7290 */ /* 0x000fe2000fffe1ff */
[----:B------:R-:W-:Y:S02]  /*4d50*/  @!UP0 UMOV UR4, UR9 ;  /* 0x0000000900048c82 */ /* 0x000fe40008000000 */
[----:B------:R-:W-:Y:S02]  /*4d60*/  @!UP0 USHF.R.U32.HI UR4, URZ, UR23, UR4 ;  /* 0x00000017ff048299 */ /* 0x000fe40008011604 */
[----:B------:R-:W-:Y:S02]  /*4d70*/  UIMAD UR8, UR39, UR11, UR6 ;  /* 0x0000000b270872a4 */ /* 0x000fe4000f8e0206 */
[----:B------:R-:W-:Y:S02]  /*4d80*/  @!UP0 USEL UR4, UR5, UR4, !UP1 ;  /* 0x0000000405048287 */ /* 0x000fe4000c800000 */
[----:B------:R-:W-:Y:S02]  /*4d90*/  UISETP.NE.AND UP1, UPT, UR20, URZ, UPT ;  /* 0x000000ff1400728c */ /* 0x000fe4000bf25270 */
[----:B------:R-:W-:Y:S02]  /*4da0*/  @!UP0 UIMAD UR8, UR7, UR8, UR4 ;  /* 0x00000008070882a4 */ /* 0x000fe4000f8e0204 */
[----:B------:R-:W-:Y:S02]  /*4db0*/  @!UP0 UIADD3 UR9, UPT, UPT, UR10, -UR4, URZ ;  /* 0x800000040a098290 */ /* 0x000fe4000fffe0ff */
[----:B------:R-:W-:Y:S02]  /*4dc0*/  UIADD3 UR4, UPT, UPT, -UR5, URZ, URZ ;  /* 0x000000ff05047290 */ /* 0x000fe4000fffe1ff */
[----:B------:R-:W-:Y:S02]  /*4dd0*/  UIADD3 UR7, UPT, UPT, -UR6, URZ, URZ ;  /* 0x000000ff06077290 */ /* 0x000fe4000fffe1ff */
[----:B------:R-:W-:Y:S02]  /*4de0*/  @!UP0 UIMAD UR6, UR9, UR39, UR5 ;  /* 0x00000027090682a4 */ /* 0x000fe4000f8e0205 */
[----:B------:R-:W-:Y:S02]  /*4df0*/  UIMAD UR15, UR30, UR4, UR15 ;  /* 0x000000041e0f72a4 */ /* 0x000fe4000f8e020f */
[----:B------:R-:W-:Y:S01]  /*4e00*/  UIMAD UR4, UR46, UR7, UR14 ;  /* 0x000000072e0472a4 */ /* 0x000fe2000f8e020e */
[----:B------:R-:W-:Y:S02]  /*4e10*/  @!UP0 UMOV UR5, UR8 ;  /* 0x0000000800058c82 */ /* 0x000fe40008000000 */
[----:B------:R-:W-:Y:S02]  /*4e20*/  UIMAD UR15, UR5, UR30, UR15 ;  /* 0x0000001e050f72a4 */ /* 0x000fe4000f8e020f */
[----:B------:R-:W-:Y:S11]  /*4e30*/  UIMAD UR14, UR6, UR46, UR4 ;  /* 0x0000002e060e72a4 */ /* 0x000ff6000f8e0204 */
[----:B------:R-:W-:Y:S01]  /*4e40*/  @!UPT UIADD3 URZ, UPT, UPT, URZ, URZ, URZ ;  /* 0x000000fffffff290 */ /* 0x000fe2000fffe0ff */
.L_x_86:
[----:B------:R-:W1:Y:S01]  /*4e50*/  @!UP3 LDCU.128 UR8, c[0x0][0xb10] ;  /* 0x00016200ff08b7ac */ /* 0x000e620008000c00 */
[----:B------:R-:W-:Y:S02]  /*4e60*/  ISETP.NE.U32.AND P1, PT, RZ, UR40, PT ;  /* 0x00000028ff007c0c */ /* 0x000fe4000bf25070 */
[----:B------:R-:W-:Y:S02]  /*4e70*/  SHF.L.U32 R8, R10, 0x1f, RZ ;  /* 0x0000001f0a087819 */ /* 0x000fe400000006ff */
[----:B------:R-:W-:Y:S01]  /*4e80*/  ISETP.NE.AND.EX P1, PT, RZ, UR41, PT, P1 ;  /* 0x00000029ff007c0c */ /* 0x000fe2000bf25310 */
[----:B------:R-:W2:Y:S01]  /*4e90*/  @!UP3 LDCU UR5, c[0x0][0xb0c] ;  /* 0x00016180ff05b7ac */ /* 0x000ea20008000800 */
[----:B------:R-:W-:Y:S02]  /*4ea0*/  USHF.L.U32 UR34, UR21, 0x6, URZ ;  /* 0x0000000615227899 */ /* 0x000fe400080006ff */
[----:B-1----:R-:W-:Y:S07]  /*4eb0*/  UIMAD.WIDE.U32 UR6, UR15, UR8, URZ ;  /* 0x000000080f0672a5 */ /* 0x002fee000f8e00ff */
[----:B------:R-:W-:Y:S01]  /*4ec0*/  @!UP3 UMOV UR4, UR7 ;  /* 0x000000070004bc82 */ /* 0x000fe20008000000 */
[----:B--2---:R-:W-:Y:S02]  /*4ed0*/  @!UP3 UISETP.NE.AND UP0, UPT, UR5, 0x1, UPT ;  /* 0x000000010500b88c */ /* 0x004fe4000bf05270 */
[----:B------:R-:W-:Y:S02]  /*4ee0*/  @!UP3 USHF.R.U32.HI UR4, URZ, UR9, UR4 ;  /* 0x00000009ff04b299 */ /* 0x000fe40008011604 */
[----:B------:R-:W-:Y:S02]  /*4ef0*/  UIMAD.WIDE.U32 UR6, UR14, UR11, URZ ;  /* 0x0000000b0e0672a5 */ /* 0x000fe4000f8e00ff */
[----:B------:R-:W-:Y:S02]  /*4f00*/  @!UP3 USEL UR8, UR15, UR4, !UP0 ;  /* 0x000000040f08b287 */ /* 0x000fe4000c000000 */
[----:B------:R-:W-:Y:S03]  /*4f10*/  @!UP3 UISETP.NE.AND UP0, UPT, UR10, 0x1, UPT ;  /* 0x000000010a00b88c */ /* 0x000fe6000bf05270 */
[----:B------:R-:W-:Y:S02]  /*4f20*/  @!UP3 UMOV UR6, UR7 ;  /* 0x000000070006bc82 */ /* 0x000fe40008000000 */
[----:B------:R-:W1:Y:S02]  /*4f30*/  @!UP3 LDCU UR4, c[0x0][0xb20] ;  /* 0x00016400ff04b7ac */ /* 0x000e640008000800 */
[----:B-1----:R-:W-:Y:S04]  /*4f40*/  @!UP3 USHF.R.U32.HI UR6, URZ, UR4, UR6 ;  /* 0x00000004ff06b299 */ /* 0x002fe80008011606 */
[----:B------:R-:W-:Y:S04]  /*4f50*/  @!UP3 USEL UR6, UR14, UR6, !UP0 ;  /* 0x000000060e06b287 */ /* 0x000fe8000c000000 */
[----:B------:R-:W-:Y:S02]  /*4f60*/  @!UP3 UIADD3 UR4, UPT, UPT, -UR8, UR6, URZ ;  /* 0x000000060804b290 */ /* 0x000fe4000fffe1ff */
[----:B------:R-:W-:Y:S02]  /*4f70*/  @!UP3 UIADD3 UR6, UPT, UPT, UR8, -UR6, URZ ;  /* 0x800000060806b290 */ /* 0x000fe4000fffe0ff */
[----:B------:R-:W-:Y:S02]  /*4f80*/  @!UP3 UIMAD UR15, UR4, UR5, UR15 ;  /* 0x00000005040fb2a4 */ /* 0x000fe4000f8e020f */
[----:B------:R-:W-:Y:S01]  /*4f90*/  @!UP3 UIMAD UR14, UR6, UR10, UR14 ;  /* 0x0000000a060eb2a4 */ /* 0x000fe2000f8e020e */
[----:B------:R-:W-:Y:S11]  /*4fa0*/  BRA.U UP4, `(.L_x_87) ;  /* 0x0000000104107547 */ /* 0x000ff6000b800000 */
[----:B------:R-:W-:Y:S04]  /*4fb0*/  MOV R2, UR62 ;  /* 0x0000003e00027c02 */ /* 0x000fe80008000f00 */
[----:B------:R-:W-:Y:S04]  /*4fc0*/  SHF.L.U32 R3, R2, 0x1f, RZ ;  /* 0x0000001f02037819 */ /* 0x000fe800000006ff */
[----:B------:R-:W1:Y:S02]  /*4fd0*/  SYNCS.PHASECHK.TRANS64.TRYWAIT P2, [UR31+0xd8], R3 ;  /* 0x0000d803ff0075a7 */ /* 0x000e64000804111f */
[----:B-1----:R-:W-:Y:S05]  /*4fe0*/  @!P2 BRA `(.L_x_88) ;  /* 0x0000004c0038a947 */ /* 0x002fea0003800000 */
.L_x_87:
[----:B------:R-:W-:Y:S05]  /*4ff0*/  BRA.U !UP6, `(.L_x_89) ;  /* 0x000000010e387547 */ /* 0x000fea000b800000 */
[----:B------:R-:W-:Y:S01]  /*5000*/  UPLOP3.LUT UP1, UPT, UPT, UPT, UP5, 0x80, 0x8 ;  /* 0x000000000008789c */ /* 0x000fe20003f2f050 */
[----:B-1----:R-:W-:Y:S01]  /*5010*/  HFMA2 R2, -RZ, RZ, 0, 5.9604644775390625e-08 ;  /* 0x00000001ff027431 */ /* 0x002fe200000001ff */
[----:B------:R-:W1:Y:S01]  /*5020*/  LDCU.64 UR8, c[0x0][0x358] ;  /* 0x00006b00ff0877ac */ /* 0x000e620008000a00 */
[----:B------:R-:W-:Y:S03]  /*5030*/  IMAD.MOV.U32 R69, RZ, RZ, 0x1 ;  /* 0x00000001ff457424 */ /* 0x000fe600078e00ff */
[----:B------:R-:W-:Y:S05]  /*5040*/  PLOP3.LUT P2, PT, PT, PT, UP1, 0x80, 0x8 ;  /* 0x000000000008781c */ /* 0x000fea0003f4f018 */
[----:B------:R-:W2:Y:S01]  /*5050*/  @UP1 LDCU.64 UR4, c[0x0][0x888] ;  /* 0x00011100ff0417ac */ /* 0x000ea20008000a00 */
[----:B------:R-:W-:Y:S07]  /*5060*/  @UP1 UIMAD UR6, UR52, UR40, URZ ;  /* 0x00000028340612a4 */ /* 0x000fee000f8e02ff */
[----:B------:R-:W-:Y:S01]  /*5070*/  @!P2 PRMT R69, R2, 0x7610, R69 ;  /* 0x000076100245a816 */ /* 0x000fe20000000045 */
[----:B--2---:R-:W-:Y:S06]  /*5080*/  @UP1 UIMAD.WIDE UR4, UR6, 0x4, UR4 ;  /* 0x00000004060418a5 */ /* 0x004fec000f8e0204 */
[----:B------:R-:W-:Y:S01]  /*5090*/  IMAD.U32 R14, RZ, RZ, UR4 ;  /* 0x00000004ff0e7e24 */ /* 0x000fe2000f8e00ff */
[----:B------:R-:W-:Y:S04]  /*50a0*/  MOV R15, UR5 ;  /* 0x00000005000f7c02 */ /* 0x000fe80008000f00 */
[----:B------:R-:W2:Y:S01]  /*50b0*/  @!UP1 LDCU UR4, c[0x0][0x880] ;  /* 0x00011000ff0497ac */ /* 0x000ea20008000800 */
[----:B-1---5:R3:W5:Y:S02]  /*50c0*/  @P2 LDG.E R27, desc[UR8][R14.64] ;  /* 0x000000080e1b2981 */ /* 0x022764000c1e1900 */
[----:B--23--:R-:W-:Y:S07]  /*50d0*/  @!P2 IMAD.U32 R27, RZ, RZ, UR4 ;  /* 0x00000004ff1bae24 */ /* 0x00cfee000f8e00ff */
.L_x_89:
[----:B-----5:R-:W-:Y:S01]  /*50e0*/  @!P1 FSETP.EQ.AND P3, PT, R27, RZ, PT ;  /* 0x000000ff1b00920b */ /* 0x020fe20003f62000 */
[----:B------:R-:W-:Y:S01]  /*50f0*/  @!UPT UIADD3 URZ, UPT, UPT, URZ, URZ, URZ ;  /* 0x000000fffffff290 */ /* 0x000fe2000fffe0ff */
[----:B------:R-:W-:Y:S11]  /*5100*/  @!P1 BRA `(.L_x_90) ;  /* 0x0000000000149947 */ /* 0x000ff60003800000 */
[----:B------:R-:W-:Y:S02]  /*5110*/  LOP3.LUT P1, RZ, R69, 0xff, RZ, 0xc0, !PT ;  /* 0x000000ff45ff7812 */ /* 0x000fe4000782c0ff */
[----:B------:R-:W-:Y:S04]  /*5120*/  PLOP3.LUT P3, PT, PT, PT, UP1, 0x80, 0x8 ;  /* 0x000000000008781c */ /* 0x000fe80003f6f018 */
[----:B------:R-:W-:Y:S07]  /*5130*/  PLOP3.LUT P3, PT, P3, PT, PT, 0x8, 0x80 ;  /* 0x000000000080781c */ /* 0x000fee0001f6e170 */
[----:B------:R-:W-:Y:S11]  /*5140*/  @P1 FSETP.EQ.AND P3, PT, R27, RZ, PT ;  /* 0x000000ff1b00120b */ /* 0x000ff60003f62000 */
[----:B------:R-:W-:Y:S02]  /*5150*/  @!UPT UIADD3 URZ, UPT, UPT, URZ, URZ, URZ ;  /* 0x000000fffffff290 */ /* 0x000fe4000fffe0ff */
.L_x_90:
[----:B------:R-:W-:Y:S01]  /*5160*/  USHF.L.U32 UR35, UR51, 0x7, URZ ;  /* 0x0000000733237899 */ /* 0x000fe200080006ff */
[----:B------:R-:W2:Y:S01]  /*5170*/  SYNCS.PHASECHK.TRANS64.TRYWAIT P1, [UR31+0xb0], R8 ;  /* 0x0000b008ff0075a7 */ /* 0x000ea2000802111f */
[----:B------:R-:W-:Y:S02]  /*5180*/  UISETP.NE.AND UP0, UPT, UR56, 0x1, UPT ;  /* 0x000000013800788c */ /* 0x000fe4000bf05270 */
[----:B------:R-:W-:Y:S01]  /*5190*/  UIMAD.WIDE.U32 UR4, UR35, UR57, URZ ;  /* 0x00000039230472a5 */ /* 0x000fe2000f8e00ff */
[----:B------:R-:W-:Y:S04]  /*51a0*/  ELECT P2, URZ, PT ;  /* 0x0000000000ff782f */ /* 0x000fe80003840000 */
[----:B------:R-:W-:Y:S02]  /*51b0*/  PLOP3.LUT P2, PT, P3, P2, PT, 0xf2, 0x2f ;  /* 0x00000000002f781c */ /* 0x000fe40001f45e72 */
[----:B------:R-:W-:Y:S02]  /*51c0*/  UMOV UR4, UR5 ;  /* 0x0000000500047c82 */ /* 0x000fe40008000000 */
[----:B------:R-:W-:Y:S04]  /*51d0*/  USHF.R.U32.HI UR4, URZ, UR58, UR4 ;  /* 0x0000003aff047299 */ /* 0x000fe80008011604 */
[----:B------:R-:W-:Y:S02]  /*51e0*/  USEL UR36, UR35, UR4, !UP0 ;  /* 0x0000000423247287 */ /* 0x000fe4000c000000 */
[----:B------:R-:W-:Y:S02]  /*51f0*/  UISETP.NE.AND UP0, UPT, UR59, 0x1, UPT ;  /* 0x000000013b00788c */ /* 0x000fe4000bf05270 */
[----:B------:R-:W-:Y:S07]  /*5200*/  UIMAD.WIDE.U32 UR4, UR36, UR42, URZ ;  /* 0x0000002a240472a5 */ /* 0x000fee000f8e00ff */
[----:B------:R-:W-:Y:S02]  /*5210*/  UMOV UR4, UR5 ;  /* 0x0000000500047c82 */ /* 0x000fe40008000000 */
[----:B------:R-:W-:Y:S04]  /*5220*/  USHF.R.U32.HI UR4, URZ, UR43, UR4 ;  /* 0x0000002bff047299 */ /* 0x000fe80008011604 */
[----:B------:R-:W-:Y:S02]  /*5230*/  USEL UR37, UR36, UR4, !UP0 ;  /* 0x0000000424257287 */ /* 0x000fe4000c000000 */
[----:B------:R-:W-:Y:S02]  /*5240*/  UIADD3 UR4, UPT, UPT, -UR36, URZ, URZ ;  /* 0x000000ff24047290 */ /* 0x000fe4000fffe1ff */
[----:B------:R-:W-:Y:S02]  /*5250*/  UIADD3 UR5, UPT, UPT, -UR37, URZ, URZ ;  /* 0x000000ff25057290 */ /* 0x000fe4000fffe1ff */
[----:B------:R-:W-:Y:S02]  /*5260*/  UIMAD UR35, UR56, UR4, UR35 ;  /* 0x00000004382372a4 */ /* 0x000fe4000f8e0223 */
[----:B------:R-:W-:Y:S01]  /*5270*/  UIMAD UR36, UR59, UR5, UR36 ;  /* 0x000000053b2472a4 */ /* 0x000fe2000f8e0224 */
[----:B--2---:R-:W-:Y:S11]  /*5280*/  @!P1 BRA `(.L_x_91) ;  /* 0x0000004800a89947 */ /* 0x004ff60003800000 */
.L_x_187:
[----:B------:R-:W-:Y:S01]  /*5290*/  VOTEU.ALL UP0, P2 ;  /* 0x0000000000ff7886 */ /* 0x000fe20001000000 */
[----:B-1----:R-:W-:Y:S04]  /*52a0*/  @!P2 IADD3 R3, P1, PT, R12, 0x580, RZ ;  /* 0x000005800c03a810 */ /* 0x002fe80007f3e0ff */
[----:B------:R-:W-:Y:S01]  /*52b0*/  @!UP0 UPRMT UR4, URZ, 0x40, URZ ;  /* 0x00000040ff048896 */ /* 0x000fe200080000ff */
[----:B------:R-:W-:Y:S01]  /*52c0*/  @!P2 IMAD.X R2, RZ, RZ, R13, P1 ;  /* 0x000000ffff02a224 */ /* 0x000fe200008e060d */
[----:B------:R-:W-:Y:S01]  /*52d0*/  @!P2 R2UR UR5, R3 ;  /* 0x000000000305a2ca */ /* 0x000fe200000e0000 */
[----:B------:R-:W-:Y:S02]  /*52e0*/  @!UP0 UIADD3 UR32, UPT, UPT, UR31, 0x200, URZ ;  /* 0x000002001f208890 */ /* 0x000fe4000fffe0ff */
[----:B------:R-:W-:Y:S02]  /*52f0*/  @!UP0 UPRMT UR6, UR4, 0x5410, URZ ;  /* 0x0000541004068896 */ /* 0x000fe400080000ff */
[----:B------:R-:W-:Y:S01]  /*5300*/  @!P2 R2UR UR4, R2 ;  /* 0x000000000204a2ca */ /* 0x000fe200000e0000 */
[----:B------:R-:W-:Y:S07]  /*5310*/  VOTEU.ALL UP0, P2 ;  /* 0x0000000000ff7886 */ /* 0x000fee0001000000 */
[----:B------:R-:W-:Y:S05]  /*5320*/  IMAD.U32 R2, RZ, RZ, UR5 ;  /* 0x00000005ff027e24 */ /* 0x000fea000f8e00ff */
[----:B------:R-:W-:Y:S01]  /*5330*/  IMAD.U32 R3, RZ, RZ, UR4 ;  /* 0x00000004ff037e24 */ /* 0x000fe2000f8e00ff */
[----:B------:R-:W-:Y:S01]  /*5340*/  @!P2 R2UR UR4, R2 ;  /* 0x000000000204a2ca */ /* 0x000fe200000e0000 */
[----:B------:R-:W-:Y:S03]  /*5350*/  @!P2 IMAD.MOV.U32 R2, RZ, RZ, 0x2000 ;  /* 0x00002000ff02a424 */ /* 0x000fe600078e00ff */
[----:B------:R-:W-:Y:S11]  /*5360*/  @!P2 R2UR UR5, R3 ;  /* 0x000000000305a2ca */ /* 0x000ff600000e0000 */
[----:B------:R-:W-:Y:S02]  /*5370*/  @!UPT UIADD3 URZ, UPT, UPT, URZ, URZ, URZ ;  /* 0x000000fffffff290 */ /* 0x000fe4000fffe0ff */
[----:B------:R1:W-:Y:S01]  /*5380*/  @!UP0 UTMALDG.4D.IM2COL [UR32], [UR4], UR6 ;  /* 0x00000020040083b4 */ /* 0x0003e20008058006 */
[----:B------:R1:W-:Y:S01]  /*5390*/  @!P2 SYNCS.ARRIVE.TRANS64.RED.A0TR RZ, [UR31+0x90], R2 ;  /* 0x00009002ffffa9a7 */ /* 0x0003e2000830041f */
[----:B------:R-:W-:Y:S01]  /*53a0*/  SYNCS.ARRIVE.TRANS64.RED.A1T0 RZ, [UR55], RZ ;  /* 0x000000ffffff79a7 */ /* 0x000fe20008100437 */
[----:B------:R-:W2:Y:S02]  /*53b0*/  SYNCS.PHASECHK.TRANS64.TRYWAIT P1, [UR31+0xb8], R8 ;  /* 0x0000b808ff0075a7 */ /* 0x000ea4000802111f */
[----:B-12---:R-:W-:Y:S05]  /*53c0*/  @!P1 BRA `(.L_x_92) ;  /* 0x0000004800709947 */ /* 0x006fea0003800000 */
.L_x_189:
[----:B------:R-:W-:Y:S01]  /*53d0*/  VOTEU.ALL UP0, P2 ;  /* 0x0000000000ff7886 */ /* 0x000fe20001000000 */
[----:B-1----:R-:W-:Y:S01]  /*53e0*/  @!P2 IADD3 R3, P1, PT, R12, 0x580, RZ ;  /* 0x000005800c03a810 */ /* 0x002fe20007f3e0ff */
[----:B------:R-:W-:Y:S01]  /*53f0*/  UMOV UR27, UR35 ;  /* 0x00000023001b7c82 */ /* 0x000fe20008000000 */
[----:B------:R-:W-:Y:S01]  /*5400*/  UMOV UR28, UR36 ;  /* 0x00000024001c7c82 */ /* 0x000fe20008000000 */
[----:B------:R-:W-:Y:S01]  /*5410*/  UMOV UR29, UR37 ;  /* 0x00000025001d7c82 */ /* 0x000fe20008000000 */
[----:B------:R-:W-:Y:S01]  /*5420*/  @!UP0 UPRMT UR4, URZ, 0x40, URZ ;  /* 0x00000040ff048896 */ /* 0x000fe200080000ff */
[----:B------:R-:W-:Y:S01]  /*5430*/  @!P2 IMAD.X R2, RZ, RZ, R13, P1 ;  /* 0x000000ffff02a224 */ /* 0x000fe200008e060d */
[----:B------:R-:W-:Y:S01]  /*5440*/  @!P2 R2UR UR5, R3 ;  /* 0x000000000305a2ca */ /* 0x000fe200000e0000 */
[----:B------:R-:W-:Y:S02]  /*5450*/  @!UP0 UIADD3 UR26, UPT, UPT, UR34, 0x10, URZ ;  /* 0x00000010221a8890 */ /* 0x000fe4000fffe0ff */
[----:B------:R-:W-:Y:S02]  /*5460*/  @!UP0 UPRMT UR6, UR4, 0x5410, URZ ;  /* 0x0000541004068896 */ /* 0x000fe400080000ff */
[----:B------:R-:W-:Y:S01]  /*5470*/  @!P2 R2UR UR4, R2 ;  /* 0x000000000204a2ca */ /* 0x000fe200000e0000 */
[----:B------:R-:W-:Y:S01]  /*5480*/  @!UP0 UIADD3 UR24, UPT, UPT, UR31, 0x2200, URZ ;  /* 0x000022001f188890 */ /* 0x000fe2000fffe0ff */
[----:B------:R-:W-:Y:S06]  /*5490*/  VOTEU.ALL UP0, P2 ;  /* 0x0000000000ff7886 */ /* 0x000fec0001000000 */
        /* <DEDUP_REMOVED lines=11> */
.L_x_191:
        /* <DEDUP_REMOVED lines=8> */
[----:B------:R-:W-:Y:S01]  /*55d0*/  @!UP0 UIADD3 UR18, UPT, UPT, UR34, 0x20, URZ ;  /* 0x0000002022128890 */ /* 0x000fe2000fffe0ff */
[----:B------:R-:W-:Y:S01]  /*55e0*/  @P0 SHF.R.U32.HI R4, RZ, 0x10, R5 ;  /* 0x00000010ff040819 */ /* 0x000fe20000011605 */
[----:B------:R-:W-:Y:S02]  /*55f0*/  @!UP0 UPRMT UR6, UR4, 0x5410, URZ ;  /* 0x0000541004068896 */ /* 0x000fe400080000ff */
[----:B------:R-:W-:Y:S01]  /*5600*/  @!P2 R2UR UR4, R2 ;  /* 0x000000000204a2ca */ /* 0x000fe200000e0000 */
[----:B------:R-:W-:Y:S01]  /*5610*/  @!UP0 UIADD3 UR16, UPT, UPT, UR31, 0x4200, URZ ;  /* 0x000042001f108890 */ /* 0x000fe2000fffe0ff */
[----:B------:R-:W-:Y:S01]  /*5620*/  @P0 R2UR UR52, R4 ;  /* 0x00000000043402ca */ /* 0x000fe200000e0000 */
[----:B------:R-:W-:Y:S05]  /*5630*/  VOTEU.ALL UP0, P2 ;  /* 0x0000000000ff7886 */ /* 0x000fea0001000000 */
        /* <DEDUP_REMOVED lines=11> */
.L_x_193:
        /* <DEDUP_REMOVED lines=9> */
[----:B------:R-:W-:Y:S01]  /*5780*/  R2UR UR16, R77 ;  /* 0x000000004d1072ca */ /* 0x000fe200000e0000 */
[----:B------:R-:W-:Y:S01]  /*5790*/  @!UP0 UPRMT UR6, UR4, 0x5410, URZ ;  /* 0x0000541004068896 */ /* 0x000fe200080000ff */
[----:B------:R-:W-:Y:S01]  /*57a0*/  R2UR UR7, R78 ;  /* 0x000000004e0772ca */ /* 0x000fe200000e0000 */
[----:B------:R-:W-:Y:S01]  /*57b0*/  @!UP0 UIADD3 UR8, UPT, UPT, UR31, 0x6200, URZ ;  /* 0x000062001f088890 */ /* 0x000fe2000fffe0ff */
[----:B------:R-:W-:Y:S01]  /*57c0*/  @!P2 R2UR UR4, R2 ;  /* 0x000000000204a2ca */ /* 0x000fe200000e0000 */
[----:B------:R-:W-:Y:S01]  /*57d0*/  @!UP0 UIADD3 UR9, UPT, UPT, UR31, 0xa8, URZ ;  /* 0x000000a81f098890 */ /* 0x000fe2000fffe0ff */
[----:B------:R-:W-:Y:S01]  /*57e0*/  LOP3.LUT R10, R10, 0x1, RZ, 0x3c, !PT ;  /* 0x000000010a0a7812 */ /* 0x000fe200078e3cff */
[----:B------:R-:W-:Y:S01]  /*57f0*/  VOTEU.ALL UP0, P2 ;  /* 0x0000000000ff7886 */ /* 0x000fe20001000000 */
[----:B------:R-:W-:Y:S01]  /*5800*/  LOP3.LUT R9, R9, 0x1, RZ, 0x3c, !PT ;  /* 0x0000000109097812 */ /* 0x000fe200078e3cff */
[----:B------:R-:W-:Y:S02]  /*5810*/  UPLOP3.LUT UP4, UPT, UPT, UPT, UPT, 0x80, 0x8 ;  /* 0x000000000008789c */ /* 0x000fe40003f8f070 */
[----:B------:R-:W-:Y:S02]  /*5820*/  IMAD.U32 R2, RZ, RZ, UR5 ;  /* 0x00000005ff027e24 */ /* 0x000fe4000f8e00ff */
[----:B------:R-:W-:Y:S02]  /*5830*/  UIADD3 UR21, UPT, UPT, UR14, UR16, URZ ;  /* 0x000000100e157290 */ /* 0x000fe4000fffe0ff */
[----:B------:R-:W-:Y:S02]  /*5840*/  UIADD3 UR51, UPT, UPT, UR15, UR7, URZ ;  /* 0x000000070f337290 */ /* 0x000fe4000fffe0ff */
[----:B------:R-:W-:Y:S01]  /*5850*/  IMAD.U32 R3, RZ, RZ, UR4 ;  /* 0x00000004ff037e24 */ /* 0x000fe2000f8e00ff */
[----:B------:R-:W-:Y:S04]  /*5860*/  @!P2 R2UR UR4, R2 ;  /* 0x000000000204a2ca */ /* 0x000fe800000e0000 */
[----:B------:R-:W-:Y:S11]  /*5870*/  @!P2 R2UR UR5, R3 ;  /* 0x000000000305a2ca */ /* 0x000ff600000e0000 */
[----:B------:R-:W-:Y:S02]  /*5880*/  @!UPT UIADD3 URZ, UPT, UPT, URZ, URZ, URZ ;  /* 0x000000fffffff290 */ /* 0x000fe4000fffe0ff */
[----:B------:R1:W-:Y:S01]  /*5890*/  @!UP0 UTMALDG.4D.IM2COL [UR8], [UR4], UR6 ;  /* 0x00000008040083b4 */ /* 0x0003e20008058006 */
[----:B------:R1:W-:Y:S01]  /*58a0*/  @!P2 SYNCS.ARRIVE.TRANS64.RED.A0TR RZ, [UR31+0xa8], R0 ;  /* 0x0000a800ffffa9a7 */ /* 0x0003e2000830041f */
[----:B------:R-:W-:Y:S01]  /*58b0*/  SYNCS.ARRIVE.TRANS64.RED.A1T0 RZ, [UR50], RZ ;  /* 0x000000ffffff79a7 */ /* 0x000fe20008100432 */
[----:B------:R-:W-:Y:S05]  /*58c0*/  BRA.U UP2, `(.L_x_95) ;  /* 0xfffffff102407547 */ /* 0x000fea000b83ffff */
[----:B------:R-:W-:-:S04]  /*58d0*/  SHF.L.U32 R3, R10, 0x1f, RZ ;  /* 0x0000001f0a037819 */ /* 0x000fc800000006ff */
[----:B------:R-:W2:Y:S02]  /*58e0*/  SYNCS.PHASECHK.TRANS64.TRYWAIT P0, [UR31+0xb0], R3 ;  /* 0x0000b003ff0075a7 */ /* 0x000ea4000800111f */
[----:B--2---:R-:W-:Y:S05]  /*58f0*/  @!P0 BRA `(.L_x_96) ;  /* 0x00000044006c8947 */ /* 0x004fea0003800000 */
.L_x_195:
[----:B------:R-:W2:Y:S02]  /*5900*/  SYNCS.PHASECHK.TRANS64.TRYWAIT P0, [UR31+0xb8], R3 ;  /* 0x0000b803ff0075a7 */ /* 0x000ea4000800111f */
[----:B--2---:R-:W-:Y:S05]  /*5910*/  @!P0 BRA `(.L_x_97) ;  /* 0x00000044007c8947 */ /* 0x004fea0003800000 */
.L_x_197:
[----:B------:R-:W2:Y:S02]  /*5920*/  SYNCS.PHASECHK.TRANS64.TRYWAIT P0, [UR31+0xc0], R3 ;  /* 0x0000c003ff0075a7 */ /* 0x000ea4000800111f */
[----:B--2---:R-:W-:Y:S05]  /*5930*/  @!P0 BRA `(.L_x_98) ;  /* 0x00000044008c8947 */ /* 0x004fea0003800000 */
.L_x_199:
[----:B-1----:R-:W-:-:S07]  /*5940*/  MOV R0, UR31 ;  /* 0x0000001f00007c02 */ /* 0x002fce0008000f00 */
.L_x_99:
[----:B-1----:R-:W-:-:S04]  /*5950*/  SHF.L.U32 R3, R10, 0x1f, RZ ;  /* 0x0000001f0a037819 */ /* 0x002fc800000006ff */
[----:B------:R1:W2:Y:S03]  /*5960*/  SYNCS.PHASECHK.TRANS64.TRYWAIT P0, [R0+URZ+0xc8], R3 ;  /* 0x0000c803000075a7 */ /* 0x0002a600080011ff */
[----:B--2---:R-:W-:Y:S05]  /*5970*/  @!P0 NANOSLEEP.SYNCS 0x989680 ;  /* 0x009896800000895d */ /* 0x004fea0003900000 */
[----:B------:R-:W2:Y:S02]  /*5980*/  @!P0 SYNCS.PHASECHK.TRANS64 P0, [R0+URZ+0xc8], R3 ;  /* 0x0000c803000085a7 */ /* 0x000ea400080010ff */
[----:B--2---:R-:W-:Y:S05]  /*5990*/  @P0 EXIT ;  /* 0x000000000000094d */ /* 0x004fea0003800000 */
[----:B------:R-:W-:Y:S05]  /*59a0*/  BRA `(.L_x_99) ;  /* 0xfffffffc00e87947 */ /* 0x000fea000383ffff */
.L_x_84:
[----:B------:R-:W-:-:S06]  /*59b0*/  UISETP.GE.AND UP0, UPT, UR18, 0x4, UPT ;  /* 0x000000041200788c */ /* 0x000fcc000bf06270 */
[----:B------:R-:W-:-:S13]  /*59c0*/  PLOP3.LUT P0, PT, PT, PT, UP0, 0x80, 0x8 ;  /* 0x000000000008781c */ /* 0x000fda0003f0f008 */
[----:B-1----:R-:W-:Y:S05]  /*59d0*/  @!P0 EXIT ;  /* 0x000000000000894d */ /* 0x002fea0003800000 */
[----:B------:R-:W1:Y:S08]  /*59e0*/  S2UR UR4, SR_CgaCtaId ;  /* 0x00000000000479c3 */ /* 0x000e700000008800 */
[----:B------:R-:W-:Y:S01]  /*59f0*/  BAR.SYNC.DEFER_BLOCKING 0x6, 0xa0 ;  /* 0x0182800000007b1d */ /* 0x000fe20000010000 */
[C---:B------:R-:W-:Y:S01]  /*5a00*/  IMAD.SHL.U32 R0, R67.reuse, 0x10, RZ ;  /* 0x0000001043007824 */ /* 0x040fe200078e00ff */
[C---:B------:R-:W-:Y:S01]  /*5a10*/  SHF.L.U32 R23, R67.reuse, 0x10, RZ ;  /* 0x0000001043177819 */ /* 0x040fe200000006ff */
[C---:B------:R-:W-:Y:S01]  /*5a20*/  IMAD.SHL.U32 R5, R67.reuse, 0x2, RZ ;  /* 0x0000000243057824 */ /* 0x040fe200078e00ff */
[----:B------:R-:W-:Y:S01]  /*5a30*/  LOP3.LUT R68, R67, 0x60, RZ, 0xc0, !PT ;  /* 0x0000006043447812 */ /* 0x000fe200078ec0ff */
[----:B------:R-:W-:Y:S01]  /*5a40*/  HFMA2 R65, -RZ, RZ, 0, 5.9604644775390625e-08 ;  /* 0x00000001ff417431 */ /* 0x000fe200000001ff */
[----:B------:R-:W-:-:S02]  /*5a50*/  UMOV UR49, 0x400 ;  /* 0x0000040000317882 */ /* 0x000fc40000000000 */
[----:B------:R-:W2:Y:S01]  /*5a60*/  LDC.64 R60, c[0x0][0x8b0] ;  /* 0x00022c00ff3c7b82 */ /* 0x000ea20000000a00 */
[----:B------:R-:W3:Y:S01]  /*5a70*/  LDCU.128 UR8, c[0x0][0xa80] ;  /* 0x00015000ff0877ac */ /* 0x000ee20008000c00 */
[----:B------:R-:W-:Y:S01]  /*5a80*/  LOP3.LUT R4, R0, 0x60, RZ, 0xc0, !PT ;  /* 0x0000006000047812 */ /* 0x000fe200078ec0ff */
[----:B------:R-:W-:Y:S01]  /*5a90*/  HFMA2 R63, -RZ, RZ, 0, 0 ;  /* 0x00000000ff3f7431 */ /* 0x000fe200000001ff */
[----:B------:R-:W-:Y:S01]  /*5aa0*/  MOV R22, RZ ;  /* 0x000000ff00167202 */ /* 0x000fe20000000f00 */
[----:B------:R-:W-:Y:S01]  /*5ab0*/  IMAD.MOV.U32 R64, RZ, RZ, RZ ;  /* 0x000000ffff407224 */ /* 0x000fe200078e00ff */
[----:B------:R-:W-:Y:S01]  /*5ac0*/  LOP3.LUT R5, R4, 0xc, R5, 0xf8, !PT ;  /* 0x0000000c04057812 */ /* 0x000fe200078ef805 */
[----:B------:R-:W4:Y:S01]  /*5ad0*/  LDCU UR61, c[0x0][0x370] ;  /* 0x00006e00ff3d77ac */ /* 0x000f220008000800 */
[----:B------:R-:W2:Y:S01]  /*5ae0*/  LDC.64 R42, c[0x0][0x8a8] ;  /* 0x00022a00ff2a7b82 */ /* 0x000ea20000000a00 */
[----:B------:R-:W-:Y:S02]  /*5af0*/  LOP3.LUT R23, R23, 0x600000, RZ, 0xc0, !PT ;  /* 0x0060000017177812 */ /* 0x000fe400078ec0ff */
[----:B------:R-:W-:Y:S01]  /*5b00*/  LOP3.LUT R5, R5, 0x790, R0, 0xf8, !PT ;  /* 0x0000079005057812 */ /* 0x000fe200078ef800 */
[----:B------:R-:W2:Y:S01]  /*5b10*/  LDCU UR45, c[0x0][0xb0c] ;  /* 0x00016180ff2d77ac */ /* 0x000ea20008000800 */
[----:B-1----:R-:W-:Y:S01]  /*5b20*/  ULEA UR49, UR4, UR49, 0x18 ;  /* 0x0000003104317291 */ /* 0x002fe2000f8ec0ff */
[----:B------:R-:W1:Y:S01]  /*5b30*/  LDCU.64 UR4, c[0x0][0x890] ;  /* 0x00011200ff0477ac */ /* 0x000e620008000a00 */
[----:B---3--:R-:W-:Y:S01]  /*5b40*/  IMAD.U32 R76, RZ, RZ, UR8 ;  /* 0x00000008ff4c7e24 */ /* 0x008fe2000f8e00ff */
[----:B------:R-:W-:Y:S01]  /*5b50*/  MOV R74, UR10 ;  /* 0x0000000a004a7c02 */ /* 0x000fe20008000f00 */
[----:B------:R-:W-:Y:S01]  /*5b60*/  IMAD.U32 R75, RZ, RZ, UR9 ;  /* 0x00000009ff4b7e24 */ /* 0x000fe2000f8e00ff */
[----:B------:R-:W3:Y:S01]  /*5b70*/  LDCU UR38, c[0x0][0xb30] ;  /* 0x00016600ff2677ac */ /* 0x000ee20008000800 */
[----:B------:R-:W-:-:S03]  /*5b80*/  IMAD.U32 R73, RZ, RZ, UR11 ;  /* 0x0000000bff497e24 */ /* 0x000fc6000f8e00ff */
[----:B------:R-:W4:Y:S01]  /*5b90*/  LDS R2, [UR49+0x130] ;  /* 0x00013031ff027984 */ /* 0x000f220008000800 */
[----:B------:R-:W2:Y:S01]  /*5ba0*/  LDCU.64 UR54, c[0x0][0x888] ;  /* 0x00011100ff3677ac */ /* 0x000ea20008000a00 */
[----:B------:R-:W2:Y:S01]  /*5bb0*/  LDCU.64 UR46, c[0x0][0xb28] ;  /* 0x00016500ff2e77ac */ /* 0x000ea20008000a00 */
[----:B------:R-:W2:Y:S01]  /*5bc0*/  LDCU.128 UR56, c[0x0][0xb10] ;  /* 0x00016200ff3877ac */ /* 0x000ea20008000c00 */
[----:B-1----:R-:W-:Y:S01]  /*5bd0*/  IMAD.U32 R72, RZ, RZ, UR4 ;  /* 0x00000004ff487e24 */ /* 0x002fe2000f8e00ff */
[----:B------:R-:W-:Y:S01]  /*5be0*/  UIADD3 UR4, UPT, UPT, UR49, 0x200, URZ ;  /* 0x0000020031047890 */ /* 0x000fe2000fffe0ff */
[----:B------:R-:W-:Y:S01]  /*5bf0*/  IMAD.U32 R71, RZ, RZ, UR5 ;  /* 0x00000005ff477e24 */ /* 0x000fe2000f8e00ff */
[----:B------:R-:W1:Y:S04]  /*5c00*/  LDCU UR60, c[0x0][0x374] ;  /* 0x00006e80ff3c77ac */ /* 0x000e680008000800 */
[----:B------:R-:W-:Y:S01]  /*5c10*/  IMAD.U32 R62, RZ, RZ, UR4 ;  /* 0x00000004ff3e7e24 */ /* 0x000fe2000f8e00ff */
[----:B------:R-:W-:Y:S01]  /*5c20*/  UMOV UR53, URZ ;  /* 0x000000ff00357c82 */ /* 0x000fe20008000000 */
[----:B------:R-:W-:-:S02]  /*5c30*/  UMOV UR50, URZ ;  /* 0x000000ff00327c82 */ /* 0x000fc40008000000 */
[----:B------:R-:W-:Y:S01]  /*5c40*/  IMAD R66, R5, 0x4, R62 ;  /* 0x0000000405427824 */ /* 0x000fe200078e023e */
[C---:B----4-:R-:W-:Y:S02]  /*5c50*/  IADD3 R3, PT, PT, R2.reuse, 0x40, RZ ;  /* 0x0000004002037810 */ /* 0x050fe40007ffe0ff */
[----:B------:R-:W-:Y:S02]  /*5c60*/  LOP3.LUT R2, R2, 0xffff, RZ, 0xc0, !PT ;  /* 0x0000ffff02027812 */ /* 0x000fe400078ec0ff */
[----:B------:R-:W-:-:S05]  /*5c70*/  LOP3.LUT R3, R3, 0xffff, RZ, 0xc0, !PT ;  /* 0x0000ffff03037812 */ /* 0x000fca00078ec0ff */
[----:B------:R4:W-:Y:S02]  /*5c80*/  STL.64 [R1], R2 ;  /* 0x0000000201007387 */ /* 0x0009e40000100a00 */
[C---:B----4-:R-:W-:Y:S02]  /*5c90*/  LOP3.LUT R3, R67.reuse, 0x2, RZ, 0xc0, !PT ;  /* 0x0000000243037812 */ /* 0x050fe400078ec0ff */
[----:B------:R-:W-:-:S03]  /*5ca0*/  LOP3.LUT R67, R67, 0x4, RZ, 0xc0, !PT ;  /* 0x0000000443437812 */ /* 0x000fc600078ec0ff */
[--C-:B------:R-:W-:Y:S02]  /*5cb0*/  IMAD R82, R3, -0x10, R66.reuse ;  /* 0xfffffff003527824 */ /* 0x100fe400078e0242 */
[----:B-123--:R-:W-:-:S07]  /*5cc0*/  IMAD R80, R67, -0x10, R66 ;  /* 0xfffffff043507824 */ /* 0x00efce00078e0242 */
.L_x_143:
[----:B------:R-:W-:Y:S04]  /*5cd0*/  SHF.L.U32 R3, R63, 0x1f, RZ ;  /* 0x0000001f3f037819 */ /* 0x000fe800000006ff */
[----:B-1----:R-:W1:Y:S02]  /*5ce0*/  SYNCS.PHASECHK.TRANS64.TRYWAIT P0, [UR49+0xe0], R3 ;  /* 0x0000e003ff0075a7 */ /* 0x002e640008001131 */
[----:B-12---:R-:W-:Y:S05]  /*5cf0*/  @!P0 BRA `(.L_x_100) ;  /* 0x0000004000b48947 */ /* 0x006fea0003800000 */
.L_x_201:
[----:B------:R-:W-:Y:S01]  /*5d00*/  LEA R2, R22, UR48, 0x2 ;  /* 0x0000003016027c11 */ /* 0x000fe2000f8e10ff */
        /* <DEDUP_REMOVED lines=9> */
[----:B------:R-:W-:Y:S09]  /*5da0*/  UPRMT UR4, URZ, 0x654, UR4 ;  /* 0x00000654ff047896 */ /* 0x000ff20008000004 */
[----:B---3--:R-:W-:Y:S01]  /*5db0*/  SYNCS.ARRIVE.TRANS64.RED.A1T0 RZ, [UR4], RZ ;  /* 0x000000ffffff79a7 */ /* 0x008fe20008100404 */
[----:B------:R-:W5:Y:S01]  /*5dc0*/  LDL R2, [R2] ;  /* 0x0000000002027983 */ /* 0x000f620000100800 */
[----:B--2---:R-:W-:Y:S11]  /*5dd0*/  LOP3.LUT P0, RZ, R6, 0x1, RZ, 0xc0, !PT ;  /* 0x0000000106ff7812 */ /* 0x004ff6000780c0ff */
[----:B------:R-:W-:Y:S02]  /*5de0*/  @!UPT UIADD3 URZ, UPT, UPT, URZ, URZ, URZ ;  /* 0x000000fffffff290 */ /* 0x000fe4000fffe0ff */
[----:B------:R-:W-:Y:S01]  /*5df0*/  VOTEU.ANY UP1, P0 ;  /* 0x0000000000ff7886 */ /* 0x000fe20000020100 */
[----:B------:R-:W-:Y:S01]  /*5e00*/  PLOP3.LUT P0, PT, PT, PT, UP1, 0x80, 0x8 ;  /* 0x000000000008781c */ /* 0x000fe20003f0f018 */
[----:B------:R-:W-:Y:S11]  /*5e10*/  UP2UR UR62, UPR, URZ, 0x2 ;  /* 0x00000002ff3e7883 */ /* 0x000ff60008000000 */
[----:B------:R-:W-:Y:S01]  /*5e20*/  @!UPT UIADD3 URZ, UPT, UPT, URZ, URZ, URZ ;  /* 0x000000fffffff290 */ /* 0x000fe2000fffe0ff */
[----:B-1----:R-:W-:Y:S02]  /*5e30*/  @P0 MOV R3, R4 ;  /* 0x0000000400030202 */ /* 0x002fe40000000f00 */
[----:B------:R-:W-:Y:S02]  /*5e40*/  @P0 LOP3.LUT R0, R5, 0xffff, RZ, 0xc0, !PT ;  /* 0x0000ffff05000812 */ /* 0x000fe400078ec0ff */
[----:B------:R-:W-:Y:S02]  /*5e50*/  @P0 R2UR UR5, R3 ;  /* 0x00000000030502ca */ /* 0x000fe400000e0000 */
[----:B------:R-:W-:Y:S11]  /*5e60*/  @P0 R2UR UR4, R0 ;  /* 0x00000000000402ca */ /* 0x000ff600000e0000 */
[----:B------:R-:W-:Y:S02]  /*5e70*/  @UP1 UMOV UR37, UR5 ;  /* 0x0000000500251c82 */ /* 0x000fe40008000000 */
[----:B------:R-:W-:Y:S01]  /*5e80*/  @UP1 UMOV UR36, UR4 ;  /* 0x0000000400241c82 */ /* 0x000fe20008000000 */
[----:B------:R-:W-:Y:S05]  /*5e90*/  BRA.U !UP0, `(.L_x_101) ;  /* 0x0000000108cc7547 */ /* 0x000fea000b800000 */
[----:B------:R-:W1:Y:S01]  /*5ea0*/  LDCU UR9, c[0x0][0xb20] ;  /* 0x00016400ff0977ac */ /* 0x000e620008000800 */
[----:B------:R-:W-:Y:S02]  /*5eb0*/  UIMAD.WIDE.U32 UR4, UR60, UR59, URZ ;  /* 0x0000003b3c0472a5 */ /* 0x000fe4000f8e00ff */
[----:B------:R-:W-:Y:S02]  /*5ec0*/  UIMAD.WIDE.U32 UR6, UR61, UR56, URZ ;  /* 0x000000383d0672a5 */ /* 0x000fe4000f8e00ff */
[----:B------:R-:W-:Y:S02]  /*5ed0*/  UIMAD.WIDE.U32 UR10, UR36, UR59, URZ ;  /* 0x0000003b240a72a5 */ /* 0x000fe4000f8e00ff */
[----:B------:R-:W-:Y:S02]  /*5ee0*/  UISETP.NE.AND UP0, UPT, UR58, 0x1, UPT ;  /* 0x000000013a00788c */ /* 0x000fe4000bf05270 */
[----:B------:R-:W-:Y:S02]  /*5ef0*/  UISETP.NE.AND UP1, UPT, UR45, 0x1, UPT ;  /* 0x000000012d00788c */ /* 0x000fe4000bf25270 */
[----:B------:R-:W-:Y:S02]  /*5f00*/  UISETP.NE.AND UP2, UPT, UR39, 0x1, UPT ;  /* 0x000000012700788c */ /* 0x000fe4000bf45270 */
[----:B------:R-:W-:Y:S01]  /*5f10*/  UIMAD.WIDE.U32 UR12, UR37, UR56, URZ ;  /* 0x00000038250c72a5 */ /* 0x000fe2000f8e00ff */
[----:B------:R-:W-:Y:S01]  /*5f20*/  UMOV UR4, UR5 ;  /* 0x0000000500047c82 */ /* 0x000fe20008000000 */
[----:B------:R-:W-:Y:S01]  /*5f30*/  UMOV UR6, UR11 ;  /* 0x0000000b00067c82 */ /* 0x000fe20008000000 */
[----:B-1----:R-:W-:Y:S03]  /*5f40*/  USHF.R.U32.HI UR8, URZ, UR9, UR4 ;  /* 0x00000009ff087299 */ /* 0x002fe60008011604 */
[----:B------:R-:W-:Y:S02]  /*5f50*/  UMOV UR4, UR7 ;  /* 0x0000000700047c82 */ /* 0x000fe40008000000 */
[----:B------:R-:W-:Y:S02]  /*5f60*/  USHF.R.U32.HI UR5, URZ, UR57, UR4 ;  /* 0x00000039ff057299 */ /* 0x000fe40008011604 */
[----:B------:R-:W-:Y:S02]  /*5f70*/  USEL UR4, UR60, UR8, !UP0 ;  /* 0x000000083c047287 */ /* 0x000fe4000c000000 */
[----:B------:R-:W-:Y:S02]  /*5f80*/  USHF.R.U32.HI UR8, URZ, UR9, UR6 ;  /* 0x00000009ff087299 */ /* 0x000fe40008011606 */
[----:B------:R-:W-:Y:S02]  /*5f90*/  UIMAD.WIDE.U32 UR6, UR4, UR46, URZ ;  /* 0x0000002e040672a5 */ /* 0x000fe4000f8e00ff */
[----:B------:R-:W-:Y:S02]  /*5fa0*/  USEL UR9, UR61, UR5, !UP1 ;  /* 0x000000053d097287 */ /* 0x000fe4000c800000 */
[----:B------:R-:W-:Y:S02]  /*5fb0*/  USEL UR8, UR36, UR8, !UP0 ;  /* 0x0000000824087287 */ /* 0x000fe4000c000000 */
[----:B------:R-:W-:Y:S01]  /*5fc0*/  UIMAD.WIDE.U32 UR10, UR9, UR46, URZ ;  /* 0x0000002e090a72a5 */ /* 0x000fe2000f8e00ff */
[----:B------:R-:W-:Y:S01]  /*5fd0*/  UMOV UR6, UR7 ;  /* 0x0000000700067c82 */ /* 0x000fe20008000000 */
[----:B------:R-:W-:Y:S01]  /*5fe0*/  UMOV UR5, UR13 ;  /* 0x0000000d00057c82 */ /* 0x000fe20008000000 */
[----:B------:R-:W-:Y:S02]  /*5ff0*/  @UP2 USHF.R.U32.HI UR4, URZ, UR47, UR6 ;  /* 0x0000002fff042299 */ /* 0x000fe40008011606 */
[----:B------:R-:W-:Y:S02]  /*6000*/  USHF.R.U32.HI UR5, URZ, UR57, UR5 ;  /* 0x00000039ff057299 */ /* 0x000fe40008011605 */
[----:B------:R-:W-:Y:S02]  /*6010*/  UIMAD UR4, UR39, UR4, URZ ;  /* 0x00000004270472a4 */ /* 0x000fe4000f8e02ff */
[----:B------:R-:W-:Y:S02]  /*6020*/  USEL UR5, UR37, UR5, !UP1 ;  /* 0x0000000525057287 */ /* 0x000fe4000c800000 */
[----:B------:R-:W-:Y:S01]  /*6030*/  UISETP.GE.AND UP0, UPT, UR8, UR4, UPT ;  /* 0x000000040800728c */ /* 0x000fe2000bf06270 */
[----:B------:R-:W-:Y:S01]  /*6040*/  UMOV UR6, UR11 ;  /* 0x0000000b00067c82 */ /* 0x000fe20008000000 */
[----:B------:R-:W-:Y:S02]  /*6050*/  UIMAD.WIDE.U32 UR10, UR8, UR46, URZ ;  /* 0x0000002e080a72a5 */ /* 0x000fe4000f8e00ff */
[----:B------:R-:W-:Y:S04]  /*6060*/  @UP2 USHF.R.U32.HI UR9, URZ, UR47, UR6 ;  /* 0x0000002fff092299 */ /* 0x000fe80008011606 */
[----:B------:R-:W-:Y:S01]  /*6070*/  UIMAD UR6, UR39, UR9, URZ ;  /* 0x00000009270672a4 */ /* 0x000fe2000f8e02ff */
[----:B------:R-:W-:Y:S03]  /*6080*/  UMOV UR4, UR11 ;  /* 0x0000000b00047c82 */ /* 0x000fe60008000000 */
[----:B------:R-:W-:Y:S02]  /*6090*/  UISETP.GE.OR UP0, UPT, UR5, UR6, UP0 ;  /* 0x000000060500728c */ /* 0x000fe40008706670 */
[----:B------:R-:W-:Y:S02]  /*60a0*/  USHF.R.U32.HI UR4, URZ, UR47, UR4 ;  /* 0x0000002fff047299 */ /* 0x000fe40008011604 */
[----:B------:R-:W-:Y:S02]  /*60b0*/  UIMAD.WIDE.U32 UR6, UR5, UR46, URZ ;  /* 0x0000002e050672a5 */ /* 0x000fe4000f8e00ff */
[----:B------:R-:W-:Y:S02]  /*60c0*/  USEL UR11, UR8, UR4, !UP2 ;  /* 0x00000004080b7287 */ /* 0x000fe4000d000000 */
[----:B------:R-:W-:Y:S02]  /*60d0*/  UIADD3 UR6, UPT, UPT, -UR5, URZ, URZ ;  /* 0x000000ff05067290 */ /* 0x000fe4000fffe1ff */
[----:B------:R-:W-:Y:S02]  /*60e0*/  UIADD3 UR10, UPT, UPT, -UR11, URZ, URZ ;  /* 0x000000ff0b0a7290 */ /* 0x000fe4000fffe1ff */
[----:B------:R-:W-:Y:S02]  /*60f0*/  UIMAD UR6, UR45, UR6, UR37 ;  /* 0x000000062d0672a4 */ /* 0x000fe4000f8e0225 */
[----:B------:R-:W-:Y:S01]  /*6100*/  UIMAD UR10, UR39, UR10, UR8 ;  /* 0x0000000a270a72a4 */ /* 0x000fe2000f8e0208 */
[----:B------:R-:W-:Y:S01]  /*6110*/  @!UP0 UMOV UR4, UR7 ;  /* 0x0000000700048c82 */ /* 0x000fe20008000000 */
[----:B------:R-:W-:Y:S02]  /*6120*/  UIADD3 UR7, UPT, UPT, -UR8, URZ, URZ ;  /* 0x000000ff08077290 */ /* 0x000fe4000fffe1ff */
[----:B------:R-:W-:Y:S04]  /*6130*/  @!UP0 USHF.R.U32.HI UR4, URZ, UR47, UR4 ;  /* 0x0000002fff048299 */ /* 0x000fe80008011604 */
[----:B------:R-:W-:Y:S04]  /*6140*/  @!UP0 USEL UR4, UR5, UR4, !UP2 ;  /* 0x0000000405048287 */ /* 0x000fe8000d000000 */
[----:B------:R-:W-:Y:S02]  /*6150*/  @!UP0 UIMAD UR9, UR9, UR10, UR4 ;  /* 0x0000000a090982a4 */ /* 0x000fe4000f8e0204 */
[----:B------:R-:W-:Y:S02]  /*6160*/  @!UP0 UIADD3 UR10, UPT, UPT, UR11, -UR4, URZ ;  /* 0x800000040b0a8290 */ /* 0x000fe4000fffe0ff */
[----:B------:R-:W-:Y:S02]  /*6170*/  UIMAD UR4, UR58, UR7, UR36 ;  /* 0x000000073a0472a4 */ /* 0x000fe4000f8e0224 */
[----:B------:R-:W-:Y:S03]  /*6180*/  @!UP0 UIMAD UR8, UR10, UR39, UR5 ;  /* 0x000000270a0882a4 */ /* 0x000fe6000f8e0205 */
[----:B------:R-:W-:Y:S02]  /*6190*/  @!UP0 UMOV UR5, UR9 ;  /* 0x0000000900058c82 */ /* 0x000fe40008000000 */
[----:B------:R-:W-:Y:S02]  /*61a0*/  UIMAD UR37, UR5, UR45, UR6 ;  /* 0x0000002d052572a4 */ /* 0x000fe4000f8e0206 */
[----:B------:R-:W-:Y:S11]  /*61b0*/  UIMAD UR36, UR8, UR58, UR4 ;  /* 0x0000003a082472a4 */ /* 0x000ff6000f8e0204 */
[----:B------:R-:W-:Y:S01]  /*61c0*/  @!UPT UIADD3 URZ, UPT, UPT, URZ, URZ, URZ ;  /* 0x000000fffffff290 */ /* 0x000fe2000fffe0ff */
.L_x_101:
[----:B------:R-:W-:Y:S01]  /*61d0*/  UISETP.NE.AND UP0, UPT, UR38, 0x1, UPT ;  /* 0x000000012600788c */ /* 0x000fe2000bf05270 */
[----:B------:R-:W-:Y:S01]  /*61e0*/  @P0 SHF.R.U32.HI R4, RZ, 0x10, R5 ;  /* 0x00000010ff040819 */ /* 0x000fe20000011605 */
[----:B------:R-:W-:Y:S01]  /*61f0*/  USHF.L.U32 UR41, UR21, 0x6, URZ ;  /* 0x0000000615297899 */ /* 0x000fe200080006ff */
[----:B------:R-:W-:Y:S02]  /*6200*/  BSSY.RECONVERGENT B6, `(.L_x_102) ;  /* 0x0000034000067945 */ /* 0x000fe40003800200 */
[----:B------:R-:W-:Y:S02]  /*6210*/  @P0 R2UR UR63, R4 ;  /* 0x00000000043f02ca */ /* 0x000fe400000e0000 */
[----:B------:R-:W-:Y:S04]  /*6220*/  LOP3.LUT P0, RZ, R62, 0x1b0, RZ, 0xc0, !PT ;  /* 0x000001b03eff7812 */ /* 0x000fe8000780c0ff */
[----:B------:R-:W1:Y:S01]  /*6230*/  @!UP0 LDCU.128 UR12, c[0x0][0xb10] ;  /* 0x00016200ff0c87ac */ /* 0x000e620008000c00 */
[----:B------:R-:W2:Y:S01]  /*6240*/  @!UP0 LDCU UR5, c[0x0][0xb0c] ;  /* 0x00016180ff0587ac */ /* 0x000ea20008000800 */
[----:B------:R-:W3:Y:S01]  /*6250*/  @!UP0 LDCU UR10, c[0x0][0xb20] ;  /* 0x00016400ff0a87ac */ /* 0x000ee20008000800 */
[----:B-1----:R-:W-:Y:S02]  /*6260*/  UIMAD.WIDE.U32 UR8, UR37, UR12, URZ ;  /* 0x0000000c250872a5 */ /* 0x002fe4000f8e00ff */
[----:B------:R-:W-:Y:S02]  /*6270*/  UIMAD.WIDE.U32 UR6, UR36, UR15, URZ ;  /* 0x0000000f240672a5 */ /* 0x000fe4000f8e00ff */
[----:B------:R-:W-:Y:S03]  /*6280*/  @!UP0 UISETP.NE.AND UP1, UPT, UR14, 0x1, UPT ;  /* 0x000000010e00888c */ /* 0x000fe6000bf25270 */
[----:B------:R-:W-:Y:S01]  /*6290*/  @!UP0 UMOV UR4, UR9 ;  /* 0x0000000900048c82 */ /* 0x000fe20008000000 */
[----:B--2---:R-:W-:Y:S02]  /*62a0*/  @!UP0 UISETP.NE.AND UP2, UPT, UR5, 0x1, UPT ;  /* 0x000000010500888c */ /* 0x004fe4000bf45270 */
[----:B------:R-:W-:Y:S01]  /*62b0*/  @!UP0 USHF.R.U32.HI UR4, URZ, UR13, UR4 ;  /* 0x0000000dff048299 */ /* 0x000fe20008011604 */
[----:B------:R-:W-:Y:S02]  /*62c0*/  @!UP0 UMOV UR6, UR7 ;  /* 0x0000000700068c82 */ /* 0x000fe40008000000 */
[----:B---3--:R-:W-:Y:S02]  /*62d0*/  @!UP0 USHF.R.U32.HI UR6, URZ, UR10, UR6 ;  /* 0x0000000aff068299 */ /* 0x008fe40008011606 */
[----:B------:R-:W-:Y:S02]  /*62e0*/  @!UP0 USEL UR7, UR37, UR4, !UP2 ;  /* 0x0000000425078287 */ /* 0x000fe4000d000000 */
[----:B------:R-:W-:Y:S04]  /*62f0*/  @!UP0 USEL UR6, UR36, UR6, !UP1 ;  /* 0x0000000624068287 */ /* 0x000fe8000c800000 */
[----:B------:R-:W-:Y:S02]  /*6300*/  @!UP0 UIADD3 UR4, UPT, UPT, -UR7, UR6, URZ ;  /* 0x0000000607048290 */ /* 0x000fe4000fffe1ff */
[----:B------:R-:W-:Y:S02]  /*6310*/  @!UP0 UIADD3 UR6, UPT, UPT, UR7, -UR6, URZ ;  /* 0x8000000607068290 */ /* 0x000fe4000fffe0ff */
[----:B------:R-:W-:Y:S02]  /*6320*/  @!UP0 UIMAD UR37, UR4, UR5, UR37 ;  /* 0x00000005042582a4 */ /* 0x000fe4000f8e0225 */
[----:B------:R-:W-:Y:S01]  /*6330*/  @!UP0 UIMAD UR36, UR6, UR14, UR36 ;  /* 0x0000000e062482a4 */ /* 0x000fe2000f8e0224 */
[----:B------:R-:W-:Y:S11]  /*6340*/  @!P0 BRA `(.L_x_103) ;  /* 0x00000000007c8947 */ /* 0x000ff60003800000 */
[----:B------:R-:W1:Y:S01]  /*6350*/  LDCU.64 UR8, c[0x4][0x80] ;  /* 0x01001000ff0877ac */ /* 0x000e620008000a00 */
[----:B------:R-:W-:Y:S01]  /*6360*/  MOV R16, 0x0 ;  /* 0x0000000000107802 */ /* 0x000fe20000000f00 */
[----:B------:R-:W-:Y:S02]  /*6370*/  HFMA2 R12, -RZ, RZ, 0, 5.9604644775390625e-08 ;  /* 0x00000001ff0c7431 */ /* 0x000fe400000001ff */
[----:B------:R-:W-:Y:S01]  /*6380*/  IMAD.MOV.U32 R8, RZ, RZ, 0x70 ;  /* 0x00000070ff087424 */ /* 0x000fe200078e00ff */
[----:B------:R2:W3:Y:S01]  /*6390*/  LDC.64 R14, c[0x4][R16] ;  /* 0x01000000100e7b82 */ /* 0x0004e20000000a00 */
[----:B------:R-:W4:Y:S01]  /*63a0*/  LDCU.64 UR6, c[0x4][0x88] ;  /* 0x01001100ff0677ac */ /* 0x000f220008000a00 */
[----:B------:R-:W-:Y:S01]  /*63b0*/  IMAD.MOV.U32 R13, RZ, RZ, RZ ;  /* 0x000000ffff0d7224 */ /* 0x000fe200078e00ff */
[----:B------:R-:W2:Y:S01]  /*63c0*/  LDCU.64 UR4, c[0x4][0x8] ;  /* 0x01000100ff0477ac */ /* 0x000ea20008000a00 */
[----:B-1----:R-:W-:Y:S01]  /*63d0*/  MOV R5, UR9 ;  /* 0x0000000900057c02 */ /* 0x002fe20008000f00 */
[----:B------:R-:W-:Y:S01]  /*63e0*/  IMAD.U32 R4, RZ, RZ, UR8 ;  /* 0x00000008ff047e24 */ /* 0x000fe2000f8e00ff */
[----:B----4-:R-:W-:Y:S01]  /*63f0*/  MOV R7, UR7 ;  /* 0x0000000700077c02 */ /* 0x010fe20008000f00 */
[----:B------:R-:W-:Y:S01]  /*6400*/  IMAD.U32 R6, RZ, RZ, UR6 ;  /* 0x00000006ff067e24 */ /* 0x000fe2000f8e00ff */
[----:B--2---:R-:W-:Y:S01]  /*6410*/  MOV R11, UR5 ;  /* 0x00000005000b7c02 */ /* 0x004fe20008000f00 */
[----:B------:R-:W-:Y:S02]  /*6420*/  IMAD.U32 R10, RZ, RZ, UR4 ;  /* 0x00000004ff0a7e24 */ /* 0x000fe4000f8e00ff */
[----:B------:R-:W-:Y:S07]  /*6430*/  LEPC R20, `(.L_x_104) ;  /* 0x000000001014794e */ /* 0x000fee0000000000 */
[----:B---3-5:R-:W-:Y:S05]  /*6440*/  CALL.ABS.NOINC R14 ;  /* 0x000000000e007343 */ /* 0x028fea0003c00000 */
.L_x_104:
[----:B------:R-:W1:Y:S01]  /*6450*/  LDCU.64 UR8, c[0x4][0x80] ;  /* 0x01001000ff0877ac */ /* 0x000e620008000a00 */
[----:B------:R-:W2:Y:S01]  /*6460*/  LDC.64 R16, c[0x4][R16] ;  /* 0x0100000010107b82 */ /* 0x000ea20000000a00 */
[----:B------:R-:W-:Y:S02]  /*6470*/  HFMA2 R12, -RZ, RZ, 0, 5.9604644775390625e-08 ;  /* 0x00000001ff0c7431 */ /* 0x000fe400000001ff */
[----:B------:R-:W-:Y:S02]  /*6480*/  IMAD.MOV.U32 R8, RZ, RZ, 0x70 ;  /* 0x00000070ff087424 */ /* 0x000fe400078e00ff */
[----:B------:R-:W-:Y:S01]  /*6490*/  IMAD.MOV.U32 R13, RZ, RZ, RZ ;  /* 0x000000ffff0d7224 */ /* 0x000fe200078e00ff */
[----:B------:R-:W3:Y:S01]  /*64a0*/  LDCU.64 UR6, c[0x4][0x88] ;  /* 0x01001100ff0677ac */ /* 0x000ee20008000a00 */
[----:B------:R-:W4:Y:S01]  /*64b0*/  LDCU.64 UR4, c[0x4][0x8] ;  /* 0x01000100ff0477ac */ /* 0x000f220008000a00 */
[----:B-1----:R-:W-:Y:S02]  /*64c0*/  MOV R4, UR8 ;  /* 0x0000000800047c02 */ /* 0x002fe40008000f00 */
[----:B------:R-:W-:Y:S02]  /*64d0*/  MOV R5, UR9 ;  /* 0x0000000900057c02 */ /* 0x000fe40008000f00 */
[----:B---3--:R-:W-:Y:S01]  /*64e0*/  MOV R7, UR7 ;  /* 0x0000000700077c02 */ /* 0x008fe20008000f00 */
[----:B------:R-:W-:Y:S01]  /*64f0*/  IMAD.U32 R6, RZ, RZ, UR6 ;  /* 0x00000006ff067e24 */ /* 0x000fe2000f8e00ff */
[----:B----4-:R-:W-:Y:S01]  /*6500*/  MOV R11, UR5 ;  /* 0x00000005000b7c02 */ /* 0x010fe20008000f00 */
[----:B------:R-:W-:Y:S02]  /*6510*/  IMAD.U32 R10, RZ, RZ, UR4 ;  /* 0x00000004ff0a7e24 */ /* 0x000fe4000f8e00ff */
[----:B------:R-:W-:Y:S07]  /*6520*/  LEPC R20, `(.L_x_103) ;  /* 0x000000001014794e */ /* 0x000fee0000000000 */
[----:B--2---:R-:W-:Y:S05]  /*6530*/  CALL.ABS.NOINC R16 ;  /* 0x0000000010007343 */ /* 0x004fea0003c00000 */
.L_x_103:
[----:B------:R-:W-:Y:S05]  /*6540*/  BSYNC.RECONVERGENT B6 ;  /* 0x0000000000067941 */ /* 0x000fea0003800200 */
.L_x_102:
[----:B------:R-:W-:Y:S02]  /*6550*/  R2UR UR6, R79 ;  /* 0x000000004f0672ca */ /* 0x000fe400000e0000 */
[----:B------:R-:W-:Y:S02]  /*6560*/  R2UR UR5, R72 ;  /* 0x00000000480572ca */ /* 0x000fe400000e0000 */
[----:B------:R-:W-:Y:S02]  /*6570*/  R2UR UR4, R71 ;  /* 0x00000000470472ca */ /* 0x000fe400000e0000 */
[----:B------:R-:W-:Y:S02]  /*6580*/  ISETP.NE.U32.AND P4, PT, R60, RZ, PT ;  /* 0x000000ff3c00720c */ /* 0x000fe40003f85070 */
[----:B------:R-:W-:Y:S02]  /*6590*/  ISETP.NE.U32.AND P2, PT, RZ, UR54, PT ;  /* 0x00000036ff007c0c */ /* 0x000fe4000bf45070 */
[----:B------:R-:W-:Y:S02]  /*65a0*/  ISETP.NE.AND.EX P4, PT, R61, RZ, PT, P4 ;  /* 0x000000ff3d00720c */ /* 0x000fe40003f85340 */
[----:B------:R-:W-:Y:S01]  /*65b0*/  ISETP.NE.AND.EX P2, PT, RZ, UR55, PT, P2 ;  /* 0x00000037ff007c0c */ /* 0x000fe2000bf45320 */
[----:B------:R-:W-:Y:S02]  /*65c0*/  UISETP.NE.AND UP2, UPT, UR6, URZ, UPT ;  /* 0x000000ff0600728c */ /* 0x000fe4000bf45270 */
[----:B------:R-:W-:Y:S04]  /*65d0*/  UISETP.NE.U32.AND UP0, UPT, UR5, URZ, UPT ;  /* 0x000000ff0500728c */ /* 0x000fe8000bf05070 */
[----:B------:R-:W-:Y:S01]  /*65e0*/  UISETP.NE.AND.EX UP1, UPT, UR4, URZ, UPT, UP0 ;  /* 0x000000ff0400728c */ /* 0x000fe2000bf25300 */
[----:B------:R-:W-:Y:S01]  /*65f0*/  PLOP3.LUT P1, PT, PT, PT, UP2, 0x80, 0x8 ;  /* 0x000000000008781c */ /* 0x000fe20003f2f028 */
[----:B------:R-:W-:Y:S03]  /*6600*/  UPLOP3.LUT UP0, UPT, UPT, UPT, UPT, 0x40, 0x4 ;  /* 0x000000000004789c */ /* 0x000fe60003f0e870 */
[----:B------:R-:W-:Y:S06]  /*6610*/  @UP2 UPLOP3.LUT UP0, UPT, UPT, UPT, UP1, 0x80, 0x8 ;  /* 0x000000000008289c */ /* 0x000fec0003f0f010 */
[----:B------:R-:W-:Y:S01]  /*6620*/  PLOP3.LUT P0, PT, PT, PT, UP0, 0x80, 0x8 ;  /* 0x000000000008781c */ /* 0x000fe20003f0f008 */
[----:B------:R-:W-:Y:S01]  /*6630*/  @!UPT UIADD3 URZ, UPT, UPT, URZ, URZ, URZ ;  /* 0x000000fffffff290 */ /* 0x000fe2000fffe0ff */
[----:B------:R-:W-:Y:S11]  /*6640*/  BRA.U !UP1, `(.L_x_105) ;  /* 0x0000000109407547 */ /* 0x000ff6000b800000 */
[----:B------:R-:W-:Y:S01]  /*6650*/  UISETP.NE.U32.AND UP0, UPT, UR54, URZ, UPT ;  /* 0x000000ff3600728c */ /* 0x000fe2000bf05070 */
[----:B------:R-:W-:Y:S01]  /*6660*/  R2UR UR6, R72 ;  /* 0x00000000480672ca */ /* 0x000fe200000e0000 */
[----:B------:R-:W1:Y:S01]  /*6670*/  LDCU.64 UR8, c[0x0][0x358] ;  /* 0x00006b00ff0877ac */ /* 0x000e620008000a00 */
[----:B------:R-:W-:Y:S02]  /*6680*/  HFMA2 R69, -RZ, RZ, 0, 5.9604644775390625e-08 ;  /* 0x00000001ff457431 */ /* 0x000fe400000001ff */
[----:B------:R-:W-:Y:S01]  /*6690*/  IMAD.MOV.U32 R0, RZ, RZ, 0x1 ;  /* 0x00000001ff007424 */ /* 0x000fe200078e00ff */
[----:B------:R-:W-:Y:S06]  /*66a0*/  UISETP.NE.AND.EX UP0, UPT, UR55, URZ, UPT, UP0 ;  /* 0x000000ff3700728c */ /* 0x000fec000bf05300 */
[----:B------:R-:W-:Y:S05]  /*66b0*/  PLOP3.LUT P3, PT, PT, PT, UP0, 0x80, 0x8 ;  /* 0x000000000008781c */ /* 0x000fea0003f6f008 */
[----:B------:R-:W2:Y:S01]  /*66c0*/  @UP0 LDCU.64 UR4, c[0x0][0x888] ;  /* 0x00011100ff0407ac */ /* 0x000ea20008000a00 */
[----:B------:R-:W-:Y:S07]  /*66d0*/  @UP0 UIMAD UR6, UR52, UR6, URZ ;  /* 0x00000006340602a4 */ /* 0x000fee000f8e02ff */
[----:B------:R-:W-:Y:S01]  /*66e0*/  @!P3 PRMT R69, R0, 0x7610, R69 ;  /* 0x000076100045b816 */ /* 0x000fe20000000045 */
[----:B--2---:R-:W-:Y:S06]  /*66f0*/  @UP0 UIMAD.WIDE UR4, UR6, 0x4, UR4 ;  /* 0x00000004060408a5 */ /* 0x004fec000f8e0204 */
[----:B------:R-:W-:Y:S02]  /*6700*/  IMAD.U32 R4, RZ, RZ, UR4 ;  /* 0x00000004ff047e24 */ /* 0x000fe4000f8e00ff */
[----:B------:R-:W-:Y:S03]  /*6710*/  IMAD.U32 R5, RZ, RZ, UR5 ;  /* 0x00000005ff057e24 */ /* 0x000fe6000f8e00ff */
[----:B------:R-:W2:Y:S02]  /*6720*/  @!UP0 LDCU UR4, c[0x0][0x880] ;  /* 0x00011000ff0487ac */ /* 0x000ea40008000800 */
[----:B-1---5:R1:W5:Y:S02]  /*6730*/  @P3 LDG.E R27, desc[UR8][R4.64] ;  /* 0x00000008041b3981 */ /* 0x022364000c1e1900 */
[----:B-12---:R-:W-:Y:S02]  /*6740*/  @!P3 MOV R27, UR4 ;  /* 0x00000004001bbc02 */ /* 0x006fe40008000f00 */
.L_x_105:
[----:B------:R-:W-:Y:S05]  /*6750*/  @!P4 BRA `(.L_x_106) ;  /* 0x000000000024c947 */ /* 0x000fea0003800000 */
[----:B------:R-:W-:Y:S01]  /*6760*/  ISETP.NE.U32.AND P3, PT, R42, RZ, PT ;  /* 0x000000ff2a00720c */ /* 0x000fe20003f65070 */
[----:B------:R-:W1:Y:S03]  /*6770*/  LDCU.64 UR4, c[0x0][0x358] ;  /* 0x00006b00ff0477ac */ /* 0x000e660008000a00 */
[----:B------:R-:W-:Y:S11]  /*6780*/  ISETP.NE.AND.EX P3, PT, R43, RZ, PT, P3 ;  /* 0x000000ff2b00720c */ /* 0x000ff60003f65330 */
[----:B------:R-:W-:Y:S02]  /*6790*/  @!UPT UIADD3 URZ, UPT, UPT, URZ, URZ, URZ ;  /* 0x000000fffffff290 */ /* 0x000fe4000fffe0ff */
[----:B------:R-:W2:Y:S01]  /*67a0*/  @P3 LDC.64 R4, c[0x0][0x8a8] ;  /* 0x00022a00ff043b82 */ /* 0x000ea20000000a00 */
[----:B------:R-:W-:Y:S04]  /*67b0*/  @P3 IMAD R0, R60, UR52, RZ ;  /* 0x000000343c003c24 */ /* 0x000fe8000f8e02ff */
[----:B--2---:R-:W-:Y:S05]  /*67c0*/  @P3 IMAD.WIDE R4, R0, 0x4, R4 ;  /* 0x0000000400043825 */ /* 0x004fea00078e0204 */
[----:B-1---5:R1:W5:Y:S02]  /*67d0*/  @P3 LDG.E R24, desc[UR4][R4.64] ;  /* 0x0000000404183981 */ /* 0x022364000c1e1900 */
[----:B-1----:R-:W2:Y:S02]  /*67e0*/  @!P3 LDC R24, c[0x0][0x8a0] ;  /* 0x00022800ff18bb82 */ /* 0x002ea40000000800 */
.L_x_106:
[----:B-----5:R-:W-:Y:S01]  /*67f0*/  FSETP.NEU.AND P4, PT, R27, RZ, PT ;  /* 0x000000ff1b00720b */ /* 0x020fe20003f8d000 */
[----:B------:R-:W1:Y:S01]  /*6800*/  LDCU.64 UR10, c[0x0][0xa90] ;  /* 0x00015200ff0a77ac */ /* 0x000e620008000a00 */
[----:B------:R-:W-:Y:S01]  /*6810*/  SEL R5, RZ, 0xffffffff, P2 ;  /* 0xffffffffff057807 */ /* 0x000fe20001000000 */
[----:B------:R-:W-:Y:S01]  /*6820*/  BSSY B1, `(.L_x_107) ;  /* 0x000004f000017945 */ /* 0x000fe20003800000 */
[----:B------:R-:W-:Y:S01]  /*6830*/  @P1 LOP3.LUT P2, RZ, R69, 0xff, RZ, 0xc0, !PT ;  /* 0x000000ff45ff1812 */ /* 0x000fe2000784c0ff */
[----:B------:R-:W-:Y:S01]  /*6840*/  IMAD.MOV.U32 R90, RZ, RZ, 0x1 ;  /* 0x00000001ff5a7424 */ /* 0x000fe200078e00ff */
[----:B------:R-:W-:Y:S01]  /*6850*/  @P1 SEL R0, RZ, 0xffffffff, P4 ;  /* 0xffffffffff001807 */ /* 0x000fe20002000000 */
[----:B------:R-:W-:Y:S01]  /*6860*/  USHF.L.U32 UR8, UR51, 0x7, URZ ;  /* 0x0000000733087899 */ /* 0x000fe200080006ff */
[----:B------:R-:W-:Y:S01]  /*6870*/  LOP3.LUT R65, R65, 0x1, RZ, 0x3c, !PT ;  /* 0x0000000141417812 */ /* 0x000fe200078e3cff */
[----:B------:R-:W-:Y:S01]  /*6880*/  IMAD.IADD R25, R23, 0x1, R2 ;  /* 0x0000000117197824 */ /* 0x000fe200078e0202 */
[----:B------:R-:W-:Y:S01]  /*6890*/  @P0 SEL R0, R5, R0, !P2 ;  /* 0x0000000005000207 */ /* 0x000fe20005000000 */
[----:B------:R-:W-:Y:S01]  /*68a0*/  IMAD R87, R67, -0x10, R82 ;  /* 0xfffffff043577824 */ /* 0x000fe200078e0252 */
[----:B------:R-:W-:Y:S01]  /*68b0*/  LEA R88, R22, UR49, 0x3 ;  /* 0x0000003116587c11 */ /* 0x000fe2000f8e18ff */
[----:B------:R-:W-:Y:S01]  /*68c0*/  IMAD.U32 R84, RZ, RZ, UR8 ;  /* 0x00000008ff547e24 */ /* 0x000fe2000f8e00ff */
[----:B------:R-:W-:Y:S01]  /*68d0*/  @P1 LOP3.LUT R0, R0, 0x1, RZ, 0xc0, !PT ;  /* 0x0000000100001812 */ /* 0x000fe200078ec0ff */
[----:B------:R-:W-:Y:S01]  /*68e0*/  IMAD.MOV.U32 R89, RZ, RZ, RZ ;  /* 0x000000ffff597224 */ /* 0x000fe200078e00ff */
[----:B------:R-:W-:Y:S02]  /*68f0*/  SHF.L.U32 R3, R64, 0x1f, RZ ;  /* 0x0000001f40037819 */ /* 0x000fe400000006ff */
[----:B------:R-:W-:Y:S02]  /*6900*/  CS2R R46, SRZ ;  /* 0x00000000002e7805 */ /* 0x000fe4000001ff00 */
[----:B------:R-:W-:Y:S02]  /*6910*/  ISETP.NE.U32.OR P6, PT, R0, 0x1, !P1 ;  /* 0x000000010000780c */ /* 0x000fe40004fc5470 */
[----:B------:R-:W-:Y:S02]  /*6920*/  CS2R R44, SRZ ;  /* 0x00000000002c7805 */ /* 0x000fe4000001ff00 */
[----:B------:R-:W-:Y:S02]  /*6930*/  R2UR UR4, R75 ;  /* 0x000000004b0472ca */ /* 0x000fe400000e0000 */
[----:B------:R-:W-:Y:S02]  /*6940*/  CS2R R50, SRZ ;  /* 0x0000000000327805 */ /* 0x000fe4000001ff00 */
[----:B------:R-:W-:Y:S02]  /*6950*/  R2UR UR6, R74 ;  /* 0x000000004a0672ca */ /* 0x000fe400000e0000 */
[----:B------:R-:W-:Y:S02]  /*6960*/  CS2R R48, SRZ ;  /* 0x0000000000307805 */ /* 0x000fe4000001ff00 */
[----:B------:R-:W-:Y:S02]  /*6970*/  R2UR UR12, R76 ;  /* 0x000000004c0c72ca */ /* 0x000fe400000e0000 */
[----:B------:R-:W-:Y:S02]  /*6980*/  CS2R R54, SRZ ;  /* 0x0000000000367805 */ /* 0x000fe4000001ff00 */
[----:B------:R-:W-:Y:S02]  /*6990*/  R2UR UR9, R73 ;  /* 0x00000000490972ca */ /* 0x000fe400000e0000 */
[----:B------:R-:W-:Y:S02]  /*69a0*/  CS2R R52, SRZ ;  /* 0x0000000000347805 */ /* 0x000fe4000001ff00 */
[----:B------:R-:W-:Y:S02]  /*69b0*/  PLOP3.LUT P3, PT, PT, PT, UP1, 0x80, 0x8 ;  /* 0x000000000008781c */ /* 0x000fe40003f6f018 */
[----:B------:R-:W-:Y:S02]  /*69c0*/  CS2R R58, SRZ ;  /* 0x00000000003a7805 */ /* 0x000fe4000001ff00 */
[----:B------:R-:W-:Y:S02]  /*69d0*/  LOP3.LUT P5, R85, R69, 0xff, RZ, 0xc0, !PT ;  /* 0x000000ff45557812 */ /* 0x000fe400078ac0ff */
[----:B------:R-:W-:Y:S02]  /*69e0*/  CS2R R56, SRZ ;  /* 0x0000000000387805 */ /* 0x000fe4000001ff00 */
[----:B------:R-:W-:Y:S01]  /*69f0*/  @P6 SHF.L.U32 R6, R65, 0x1f, RZ ;  /* 0x0000001f41066819 */ /* 0x000fe200000006ff */
[----:B------:R-:W-:Y:S01]  /*6a00*/  UIMAD.WIDE.U32 UR4, UR8, UR4, URZ ;  /* 0x00000004080472a5 */ /* 0x000fe2000f8e00ff */
[----:B------:R-:W-:Y:S02]  /*6a10*/  SEL R0, RZ, 0xffffffff, P4 ;  /* 0xffffffffff007807 */ /* 0x000fe40002000000 */
[----:B------:R-:W3:Y:S01]  /*6a20*/  @P6 SYNCS.PHASECHK.TRANS64.TRYWAIT P1, [UR49+0x90], R6 ;  /* 0x00009006ff0065a7 */ /* 0x000ee20008021131 */
[----:B------:R-:W-:Y:S01]  /*6a30*/  UISETP.NE.AND UP0, UPT, UR12, 0x1, UPT ;  /* 0x000000010c00788c */ /* 0x000fe2000bf05270 */
[----:B------:R-:W-:Y:S02]  /*6a40*/  P2R R86, PR, RZ, 0x40 ;  /* 0x00000040ff567803 */ /* 0x000fe40000000000 */
[----:B------:R-:W-:Y:S01]  /*6a50*/  UMOV UR4, UR5 ;  /* 0x0000000500047c82 */ /* 0x000fe20008000000 */
[----:B------:R-:W-:Y:S01]  /*6a60*/  @P3 SEL R0, R5, R0, !P5 ;  /* 0x0000000005003207 */ /* 0x000fe20006800000 */
[----:B------:R-:W-:Y:S03]  /*6a70*/  USHF.R.U32.HI UR4, URZ, UR6, UR4 ;  /* 0x00000006ff047299 */ /* 0x000fe60008011604 */
[----:B------:R-:W-:Y:S01]  /*6a80*/  LOP3.LUT R0, R0, 0x1, RZ, 0xc0, !PT ;  /* 0x0000000100007812 */ /* 0x000fe200078ec0ff */
[----:B------:R-:W-:Y:S02]  /*6a90*/  USEL UR4, UR8, UR4, !UP0 ;  /* 0x0000000408047287 */ /* 0x000fe4000c000000 */
[----:B------:R-:W-:Y:S01]  /*6aa0*/  UISETP.NE.AND UP0, UPT, UR9, 0x1, UPT ;  /* 0x000000010900788c */ /* 0x000fe2000bf05270 */
[----:B------:R4:W2:Y:S03]  /*6ab0*/  SYNCS.PHASECHK.TRANS64.TRYWAIT P0, [R88+URZ+0xf0], R3 ;  /* 0x0000f003580075a7 */ /* 0x0008a600080011ff */
[----:B------:R-:W-:Y:S02]  /*6ac0*/  IMAD.U32 R83, RZ, RZ, UR4 ;  /* 0x00000004ff537e24 */ /* 0x000fe4000f8e00ff */
[----:B------:R-:W-:Y:S01]  /*6ad0*/  PLOP3.LUT P2, PT, PT, PT, UP0, 0x80, 0x8 ;  /* 0x000000000008781c */ /* 0x000fe20003f4f008 */
[----:B------:R-:W-:Y:S02]  /*6ae0*/  IMAD R5, RZ, RZ, -UR4 ;  /* 0x80000004ff057e24 */ /* 0x000fe4000f8e02ff */
[----:B------:R-:W-:Y:S02]  /*6af0*/  IMAD.U32 R81, RZ, RZ, UR4 ;  /* 0x00000004ff517e24 */ /* 0x000fe4000f8e00ff */
[----:B------:R-:W-:Y:S01]  /*6b00*/  IMAD R84, R5, UR12, R84 ;  /* 0x0000000c05547c24 */ /* 0x000fe2000f8e0254 */
[----:B---3--:R-:W-:Y:S01]  /*6b10*/  @P6 SEL R90, RZ, 0x1, !P1 ;  /* 0x00000001ff5a6807 */ /* 0x008fe20004800000 */
[----:B-1----:R-:W-:Y:S07]  /*6b20*/  UIMAD.WIDE.U32 UR6, UR4, UR10, URZ ;  /* 0x0000000a040672a5 */ /* 0x002fee000f8e00ff */
[----:B------:R-:W-:Y:S02]  /*6b30*/  UMOV UR5, UR7 ;  /* 0x0000000700057c82 */ /* 0x000fe40008000000 */
[----:B------:R-:W-:Y:S06]  /*6b40*/  USHF.R.U32.HI UR5, URZ, UR11, UR5 ;  /* 0x0000000bff057299 */ /* 0x000fec0008011605 */
[----:B------:R-:W-:Y:S02]  /*6b50*/  SEL R83, R83, UR5, !P2 ;  /* 0x0000000553537c07 */ /* 0x000fe4000d000000 */
[----:B------:R-:W-:Y:S03]  /*6b60*/  ISETP.NE.U32.AND P2, PT, R0, 0x1, PT ;  /* 0x000000010000780c */ /* 0x000fe60003f45070 */
[----:B------:R-:W-:Y:S01]  /*6b70*/  IMAD.MOV R4, RZ, RZ, -R83 ;  /* 0x000000ffff047224 */ /* 0x000fe200078e0a53 */
[----:B------:R-:W-:Y:S03]  /*6b80*/  P2R R91, PR, RZ, 0x4 ;  /* 0x00000004ff5b7803 */ /* 0x000fe60000000000 */
[----:B------:R-:W-:Y:S01]  /*6b90*/  IMAD R81, R4, UR9, R81 ;  /* 0x0000000904517c24 */ /* 0x000fe2000f8e0251 */
[----:B--2-4-:R-:W-:Y:S06]  /*6ba0*/  @!P6 BRA `(.L_x_108) ;  /* 0x000000000058e947 */ /* 0x014fec0003800000 */
[----:B------:R-:W-:Y:S01]  /*6bb0*/  IMAD.MOV.U32 R47, RZ, RZ, RZ ;  /* 0x000000ffff2f7224 */ /* 0x000fe200078e00ff */
[----:B------:R-:W-:Y:S01]  /*6bc0*/  ISETP.NE.AND P1, PT, R90, RZ, PT ;  /* 0x000000ff5a00720c */ /* 0x000fe20003f25270 */
[----:B------:R-:W-:Y:S01]  /*6bd0*/  BSSY B0, `(.L_x_109) ;  /* 0x000000c000007945 */ /* 0x000fe20003800000 */
[----:B------:R-:W-:Y:S02]  /*6be0*/  CS2R R58, SRZ ;  /* 0x00000000003a7805 */ /* 0x000fe4000001ff00 */
[----:B------:R-:W-:Y:S02]  /*6bf0*/  CS2R R56, SRZ ;  /* 0x0000000000387805 */ /* 0x000fe4000001ff00 */
[----:B------:R-:W-:Y:S02]  /*6c00*/  CS2R R54, SRZ ;  /* 0x0000000000367805 */ /* 0x000fe4000001ff00 */
[----:B------:R-:W-:Y:S02]  /*6c10*/  CS2R R52, SRZ ;  /* 0x0000000000347805 */ /* 0x000fe4000001ff00 */
[----:B------:R-:W-:Y:S02]  /*6c20*/  CS2R R50, SRZ ;  /* 0x0000000000327805 */ /* 0x000fe4000001ff00 */
[----:B------:R-:W-:Y:S02]  /*6c30*/  CS2R R48, SRZ ;  /* 0x0000000000307805 */ /* 0x000fe4000001ff00 */
[----:B------:R-:W-:Y:S01]  /*6c40*/  CS2R R44, SRZ ;  /* 0x00000000002c7805 */ /* 0x000fe2000001ff00 */
[----:B------:R-:W-:Y:S06]  /*6c50*/  @P1 BRA `(.L_x_110) ;  /* 0x00000000000c1947 */ /* 0x000fec0003800000 */
[----:B------:R-:W-:Y:S04]  /*6c60*/  SHF.L.U32 R5, R65, 0x1f, RZ ;  /* 0x0000001f41057819 */ /* 0x000fe800000006ff */
[----:B------:R-:W1:Y:S02]  /*6c70*/  SYNCS.PHASECHK.TRANS64.TRYWAIT P1, [UR49+0x90], R5 ;  /* 0x00009005ff0075a7 */ /* 0x000e640008021131 */
[----:B-1----:R-:W-:Y:S05]  /*6c80*/  @!P1 BRA `(.L_x_111) ;  /* 0x0000003000e89947 */ /* 0x002fea0003800000 */
.L_x_110:
[----:B------:R-:W-:Y:S05]  /*6c90*/  BSYNC B0 ;  /* 0x0000000000007941 */ /* 0x000fea0003800000 */
.L_x_109:
[----:B------:R-:W-:Y:S01]  /*6ca0*/  ISETP.NE.AND P1, PT, R91, RZ, PT ;  /* 0x000000ff5b00720c */ /* 0x000fe20003f25270 */
[----:B------:R-:W-:Y:S11]  /*6cb0*/  HFMA2 R89, -RZ, RZ, 0, 5.9604644775390625e-08 ;  /* 0x00000001ff597431 */ /* 0x000ff600000001ff */
[----:B------:R-:W-:Y:S01]  /*6cc0*/  @!UPT UIADD3 URZ, UPT, UPT, URZ, URZ, URZ ;  /* 0x000000fffffff290 */ /* 0x000fe2000fffe0ff */
[----:B------:R2:W3:Y:S04]  /*6cd0*/  @P1 LDS.128 R56, [R66] ;  /* 0x0000000042381984 */ /* 0x0004e80000000c00 */
[----:B------:R2:W4:Y:S04]  /*6ce0*/  @P1 LDS.128 R52, [R82+0x10] ;  /* 0x0000100052341984 */ /* 0x0005280000000c00 */
[----:B------:R2:W1:Y:S04]  /*6cf0*/  @P1 LDS.128 R48, [R80+0x20] ;  /* 0x0000200050301984 */ /* 0x0004680000000c00 */
[----:B------:R2:W1:Y:S02]  /*6d00*/  @P1 LDS.128 R44, [R87+0x30] ;  /* 0x00003000572c1984 */ /* 0x0004640000000c00 */
.L_x_108:
[----:B------:R-:W-:Y:S05]  /*6d10*/  BSYNC B1 ;  /* 0x0000000000017941 */ /* 0x000fea0003800000 */
.L_x_107:
[----:B-1----:R-:W-:Y:S04]  /*6d20*/  SHF.R.U32.HI R5, RZ, 0x15, R25 ;  /* 0x00000015ff057819 */ /* 0x002fe80000011619 */
[----:B------:R-:W-:Y:S01]  /*6d30*/  LOP3.LUT P1, RZ, R5, 0x3, R70, 0x48, !PT ;  /* 0x0000000305ff7812 */ /* 0x000fe20007824846 */
[----:B------:R-:W-:Y:S01]  /*6d40*/  @!UPT UIADD3 URZ, UPT, UPT, URZ, URZ, URZ ;  /* 0x000000fffffff290 */ /* 0x000fe2000fffe0ff */
[----:B------:R-:W-:Y:S11]  /*6d50*/  @P0 BRA `(.L_x_112) ;  /* 0x0000000000080947 */ /* 0x000ff60003800000 */
[----:B------:R-:W1:Y:S02]  /*6d60*/  SYNCS.PHASECHK.TRANS64.TRYWAIT P0, [R88+URZ+0xf0], R3 ;  /* 0x0000f003580075a7 */ /* 0x000e6400080011ff */
[----:B-1----:R-:W-:Y:S05]  /*6d70*/  @!P0 BRA `(.L_x_113) ;  /* 0x0000003000c48947 */ /* 0x002fea0003800000 */
.L_x_112:
[----:B------:R-:W-:Y:S05]  /*6d80*/  @!P1 BRA `(.L_x_114) ;  /* 0x0000000000409947 */ /* 0x000fea0003800000 */
[----:B------:R-:W1:Y:S01]  /*6d90*/  LDCU.64 UR8, c[0x4][0x70] ;  /* 0x01000e00ff0877ac */ /* 0x000e620008000a00 */
[----:B------:R-:W-:Y:S01]  /*6da0*/  MOV R3, 0x0 ;  /* 0x0000000000037802 */ /* 0x000fe20000000f00 */
[----:B------:R-:W-:Y:S02]  /*6db0*/  HFMA2 R12, -RZ, RZ, 0, 5.9604644775390625e-08 ;  /* 0x00000001ff0c7431 */ /* 0x000fe400000001ff */
[----:B------:R-:W-:Y:S02]  /*6dc0*/  IMAD.MOV.U32 R8, RZ, RZ, 0x192 ;  /* 0x00000192ff087424 */ /* 0x000fe400078e00ff */
[----:B------:R-:W-:Y:S01]  /*6dd0*/  IMAD.MOV.U32 R13, RZ, RZ, RZ ;  /* 0x000000ffff0d7224 */ /* 0x000fe200078e00ff */
[----:B------:R-:W5:Y:S01]  /*6de0*/  LDCU.64 UR6, c[0x4][0x78] ;  /* 0x01000f00ff0677ac */ /* 0x000f620008000a00 */
[----:B------:R-:W2:Y:S01]  /*6df0*/  LDC.64 R2, c[0x4][R3] ;  /* 0x0100000003027b82 */ /* 0x000ea20000000a00 */
[----:B------:R-:W3:Y:S01]  /*6e00*/  LDCU.64 UR4, c[0x4][0x10] ;  /* 0x01000200ff0477ac */ /* 0x000ee20008000a00 */
[----:B-1----:R-:W-:Y:S01]  /*6e10*/  MOV R5, UR9 ;  /* 0x0000000900057c02 */ /* 0x002fe20008000f00 */
[----:B------:R-:W-:Y:S01]  /*6e20*/  IMAD.U32 R4, RZ, RZ, UR8 ;  /* 0x00000008ff047e24 */ /* 0x000fe2000f8e00ff */
[----:B-----5:R-:W-:Y:S01]  /*6e30*/  MOV R7, UR7 ;  /* 0x0000000700077c02 */ /* 0x020fe20008000f00 */
[----:B------:R-:W-:Y:S01]  /*6e40*/  IMAD.U32 R6, RZ, RZ, UR6 ;  /* 0x00000006ff067e24 */ /* 0x000fe2000f8e00ff */
[----:B---3--:R-:W-:Y:S01]  /*6e50*/  MOV R11, UR5 ;  /* 0x00000005000b7c02 */ /* 0x008fe20008000f00 */
[----:B------:R-:W-:Y:S02]  /*6e60*/  IMAD.U32 R10, RZ, RZ, UR4 ;  /* 0x00000004ff0a7e24 */ /* 0x000fe4000f8e00ff */
[----:B------:R-:W-:Y:S07]  /*6e70*/  LEPC R20, `(.L_x_114) ;  /* 0x000000001014794e */ /* 0x000fee0000000000 */
[----:B--2-4-:R-:W-:Y:S05]  /*6e80*/  CALL.ABS.NOINC R2 ;  /* 0x0000000002007343 */ /* 0x014fea0003c00000 */
.L_x_114:
[----:B---3--:R-:W-:Y:S01]  /*6e90*/  LOP3.LUT R20, R56, 0xffffe000, RZ, 0xc0, !PT ;  /* 0xffffe00038147812 */ /* 0x008fe200078ec0ff */
[----:B------:R-:W-:Y:S05]  /*6ea0*/  WARPSYNC.ALL ;  /* 0x0000000000007948 */ /* 0x000fea0003800000 */
[----:B------:R-:W-:Y:S01]  /*6eb0*/  R2UR UR4, R25 ;  /* 0x00000000190472ca */ /* 0x000fe200000e0000 */
[----:B------:R-:W-:Y:S01]  /*6ec0*/  BSSY.RECONVERGENT B0, `(.L_x_115) ;  /* 0x000005a000007945 */ /* 0x000fe20003800200 */
[----:B------:R-:W-:Y:S02]  /*6ed0*/  LOP3.LUT R21, R57, 0xffffe000, RZ, 0xc0, !PT ;  /* 0xffffe00039157812 */ /* 0x000fe400078ec0ff */
[----:B------:R-:W-:Y:S02]  /*6ee0*/  LOP3.LUT R26, R58, 0xffffe000, RZ, 0xc0, !PT ;  /* 0xffffe0003a1a7812 */ /* 0x000fe400078ec0ff */
[----:B----4-:R-:W-:Y:S02]  /*6ef0*/  LOP3.LUT R33, R52, 0xffffe000, RZ, 0xc0, !PT ;  /* 0xffffe00034217812 */ /* 0x010fe400078ec0ff */
[----:B------:R-:W-:Y:S05]  /*6f00*/  ISETP.NE.AND P0, PT, R68, RZ, PT ;  /* 0x000000ff4400720c */ /* 0x000fea0003f05270 */
[----:B------:R-:W1:Y:S02]  /*6f10*/  LDTM.x16 R4, tmem[UR4] ;  /* 0x00000004000479ee */ /* 0x000e640008240000 */
[C---:B-1----:R-:W-:Y:S01]  /*6f20*/  FMUL R0, R24.reuse, R4 ;  /* 0x0000000418007220 */ /* 0x042fe20000400000 */
[C---:B------:R-:W-:Y:S01]  /*6f30*/  FMUL R2, R24.reuse, R5 ;  /* 0x0000000518027220 */ /* 0x040fe20000400000 */
[C---:B------:R-:W-:Y:S01]  /*6f40*/  FMUL R3, R24.reuse, R6 ;  /* 0x0000000618037220 */ /* 0x040fe20000400000 */
[----:B------:R-:W-:Y:S01]  /*6f50*/  FMUL R7, R24, R7 ;  /* 0x0000000718077220 */ /* 0x000fe20000400000 */
[----:B------:R-:W-:Y:S01]  /*6f60*/  FFMA R28, R27, R20, R0 ;  /* 0x000000141b1c7223 */ /* 0x000fe20000000000 */
[----:B------:R-:W-:Y:S01]  /*6f70*/  LOP3.LUT R20, R59, 0xffffe000, RZ, 0xc0, !PT ;  /* 0xffffe0003b147812 */ /* 0x000fe200078ec0ff */
[C---:B------:R-:W-:Y:S01]  /*6f80*/  FFMA R29, R27.reuse, R21, R2 ;  /* 0x000000151b1d7223 */ /* 0x040fe20000000002 */
[----:B------:R-:W-:Y:S01]  /*6f90*/  LOP3.LUT R21, R54, 0xffffe000, RZ, 0xc0, !PT ;  /* 0xffffe00036157812 */ /* 0x000fe200078ec0ff */
[----:B------:R-:W-:Y:S01]  /*6fa0*/  FFMA R30, R27, R26, R3 ;  /* 0x0000001a1b1e7223 */ /* 0x000fe20000000003 */
[----:B------:R-:W-:Y:S01]  /*6fb0*/  LOP3.LUT R26, R53, 0xffffe000, RZ, 0xc0, !PT ;  /* 0xffffe000351a7812 */ /* 0x000fe200078ec0ff */
[----:B------:R-:W-:Y:S01]  /*6fc0*/  FFMA R31, R27, R20, R7 ;  /* 0x000000141b1f7223 */ /* 0x000fe20000000007 */
[----:B------:R-:W-:Y:S01]  /*6fd0*/  LOP3.LUT R20, R55, 0xffffe000, RZ, 0xc0, !PT ;  /* 0xffffe00037147812 */ /* 0x000fe200078ec0ff */
[C---:B------:R-:W-:Y:S01]  /*6fe0*/  FMUL R4, R24.reuse, R8 ;  /* 0x0000000818047220 */ /* 0x040fe20000400000 */
[----:B------:R-:W-:Y:S01]  /*6ff0*/  F2FP.TF32.F32.PACK_B R28, R28 ;  /* 0x0000001cff1c723e */ /* 0x000fe200024050ff */
[C---:B------:R-:W-:Y:S01]  /*7000*/  FMUL R5, R24.reuse, R9 ;  /* 0x0000000918057220 */ /* 0x040fe20000400000 */
[----:B------:R-:W-:Y:S01]  /*7010*/  F2FP.TF32.F32.PACK_B R29, R29 ;  /* 0x0000001dff1d723e */ /* 0x000fe200024050ff */
[C---:B------:R-:W-:Y:S01]  /*7020*/  FMUL R6, R24.reuse, R10 ;  /* 0x0000000a18067220 */ /* 0x040fe20000400000 */
[----:B------:R-:W-:Y:S01]  /*7030*/  FMUL R11, R24, R11 ;  /* 0x0000000b180b7220 */ /* 0x000fe20000400000 */
[----:B------:R-:W-:Y:S01]  /*7040*/  F2FP.TF32.F32.PACK_B R30, R30 ;  /* 0x0000001eff1e723e */ /* 0x000fe200024050ff */
[C---:B------:R-:W-:Y:S01]  /*7050*/  FFMA R4, R27.reuse, R33, R4 ;  /* 0x000000211b047223 */ /* 0x040fe20000000004 */
[----:B------:R-:W-:Y:S01]  /*7060*/  F2FP.TF32.F32.PACK_B R31, R31 ;  /* 0x0000001fff1f723e */ /* 0x000fe200024050ff */
[C---:B------:R-:W-:Y:S01]  /*7070*/  FFMA R5, R27.reuse, R26, R5 ;  /* 0x0000001a1b057223 */ /* 0x040fe20000000005 */
[C---:B------:R-:W-:Y:S01]  /*7080*/  FFMA R6, R27.reuse, R21, R6 ;  /* 0x000000151b067223 */ /* 0x040fe20000000006 */
[----:B------:R-:W-:Y:S01]  /*7090*/  FFMA R7, R27, R20, R11 ;  /* 0x000000141b077223 */ /* 0x000fe2000000000b */
[----:B------:R-:W-:Y:S01]  /*70a0*/  LOP3.LUT R33, R48, 0xffffe000, RZ, 0xc0, !PT ;  /* 0xffffe00030217812 */ /* 0x000fe200078ec0ff */
[----:B------:R1:W-:Y:S01]  /*70b0*/  STS.128 [R66], R28 ;  /* 0x0000001c42007388 */ /* 0x0003e20000000c00 */
[----:B------:R-:W-:Y:S01]  /*70c0*/  LOP3.LUT R26, R49, 0xffffe000, RZ, 0xc0, !PT ;  /* 0xffffe000311a7812 */ /* 0x000fe200078ec0ff */
[C---:B------:R-:W-:Y:S01]  /*70d0*/  FMUL R8, R24.reuse, R12 ;  /* 0x0000000c18087220 */ /* 0x040fe20000400000 */
[----:B------:R-:W-:Y:S01]  /*70e0*/  FMUL R9, R24, R13 ;  /* 0x0000000d18097220 */ /* 0x000fe20000400000 */
[----:B------:R-:W-:Y:S01]  /*70f0*/  LOP3.LUT R21, R50, 0xffffe000, RZ, 0xc0, !PT ;  /* 0xffffe00032157812 */ /* 0x000fe200078ec0ff */
[C---:B------:R-:W-:Y:S01]  /*7100*/  FMUL R10, R24.reuse, R14 ;  /* 0x0000000e180a7220 */ /* 0x040fe20000400000 */
[----:B------:R-:W-:Y:S01]  /*7110*/  LOP3.LUT R20, R51, 0xffffe000, RZ, 0xc0, !PT ;  /* 0xffffe00033147812 */ /* 0x000fe200078ec0ff */
[----:B------:R-:W-:Y:S01]  /*7120*/  FMUL R15, R24, R15 ;  /* 0x0000000f180f7220 */ /* 0x000fe20000400000 */
[----:B------:R-:W-:Y:S01]  /*7130*/  F2FP.TF32.F32.PACK_B R4, R4 ;  /* 0x00000004ff04723e */ /* 0x000fe200024050ff */
[C---:B------:R-:W-:Y:S01]  /*7140*/  FFMA R8, R27.reuse, R33, R8 ;  /* 0x000000211b087223 */ /* 0x040fe20000000008 */
[----:B------:R-:W-:Y:S01]  /*7150*/  F2FP.TF32.F32.PACK_B R5, R5 ;  /* 0x00000005ff05723e */ /* 0x000fe200024050ff */
[C---:B------:R-:W-:Y:S01]  /*7160*/  FFMA R9, R27.reuse, R26, R9 ;  /* 0x0000001a1b097223 */ /* 0x040fe20000000009 */
[----:B------:R-:W-:Y:S01]  /*7170*/  F2FP.TF32.F32.PACK_B R6, R6 ;  /* 0x00000006ff06723e */ /* 0x000fe200024050ff */
[C---:B------:R-:W-:Y:S01]  /*7180*/  FFMA R10, R27.reuse, R21, R10 ;  /* 0x000000151b0a7223 */ /* 0x040fe2000000000a */
[----:B------:R-:W-:Y:S01]  /*7190*/  F2FP.TF32.F32.PACK_B R7, R7 ;  /* 0x00000007ff07723e */ /* 0x000fe200024050ff */
[----:B------:R-:W-:Y:S01]  /*71a0*/  FFMA R11, R27, R20, R15 ;  /* 0x000000141b0b7223 */ /* 0x000fe2000000000f */
[----:B------:R-:W-:Y:S01]  /*71b0*/  LOP3.LUT R33, R44, 0xffffe000, RZ, 0xc0, !PT ;  /* 0xffffe0002c217812 */ /* 0x000fe200078ec0ff */
[C---:B------:R-:W-:Y:S01]  /*71c0*/  FMUL R12, R24.reuse, R16 ;  /* 0x00000010180c7220 */ /* 0x040fe20000400000 */
[----:B------:R-:W-:Y:S01]  /*71d0*/  LOP3.LUT R26, R45, 0xffffe000, RZ, 0xc0, !PT ;  /* 0xffffe0002d1a7812 */ /* 0x000fe200078ec0ff */
[----:B------:R1:W-:Y:S01]  /*71e0*/  STS.128 [R82+0x10], R4 ;  /* 0x0000100452007388 */ /* 0x0003e20000000c00 */
        /* <DEDUP_REMOVED lines=13> */
[----:B------:R-:W-:Y:S02]  /*72c0*/  F2FP.TF32.F32.PACK_B R12, R12 ;  /* 0x0000000cff0c723e */ /* 0x000fe400024050ff */
[----:B------:R-:W-:Y:S01]  /*72d0*/  F2FP.TF32.F32.PACK_B R13, R13 ;  /* 0x0000000dff0d723e */ /* 0x000fe200024050ff */
[----:B------:R1:W-:Y:S01]  /*72e0*/  STS.128 [R80+0x20], R8 ;  /* 0x0000200850007388 */ /* 0x0003e20000000c00 */
[----:B------:R-:W-:Y:S02]  /*72f0*/  F2FP.TF32.F32.PACK_B R14, R14 ;  /* 0x0000000eff0e723e */ /* 0x000fe400024050ff */
[----:B------:R-:W-:Y:S05]  /*7300*/  F2FP.TF32.F32.PACK_B R15, R15 ;  /* 0x0000000fff0f723e */ /* 0x000fea00024050ff */
[----:B------:R1:W-:Y:S01]  /*7310*/  STS.128 [R87+0x30], R12 ;  /* 0x0000300c57007388 */ /* 0x0003e20000000c00 */
[----:B------:R-:W-:Y:S01]  /*7320*/  @!PT LDS RZ, [RZ] ;  /* 0x00000000fffff984 */ /* 0x000fe20000000800 */
[----:B------:R-:W-:Y:S01]  /*7330*/  @!PT LDS RZ, [RZ] ;  /* 0x00000000fffff984 */ /* 0x000fe20000000800 */
[----:B------:R-:W-:Y:S01]  /*7340*/  @!PT LDS RZ, [RZ] ;  /* 0x00000000fffff984 */ /* 0x000fe20000000800 */
[----:B------:R-:W-:Y:S01]  /*7350*/  @!PT LDS RZ, [RZ] ;  /* 0x00000000fffff984 */ /* 0x000fe20000000800 */
[----:B------:R3:W-:Y:S07]  /*7360*/  MEMBAR.ALL.CTA ;  /* 0x0000000000007992 */ /* 0x0007ee0000008000 */
[----:B---3--:R-:W3:Y:S02]  /*7370*/  FENCE.VIEW.ASYNC.S ;  /* 0x00000000000073c6 */ /* 0x008ee40000000000 */
[----:B---3--:R-:W-:Y:S06]  /*7380*/  BAR.SYNC.DEFER_BLOCKING 0x1, 0x80 ;  /* 0x0042000000007b1d */ /* 0x008fec0000010000 */
[----:B------:R-:W-:Y:S05]  /*7390*/  @P0 BRA `(.L_x_116) ;  /* 0x0000000000300947 */ /* 0x000fea0003800000 */
[----:B------:R-:W3:Y:S01]  /*73a0*/  LDCU.64 UR6, c[0x0][0x348] ;  /* 0x00006900ff0677ac */ /* 0x000ee20008000a00 */
[----:B------:R-:W-:Y:S02]  /*73b0*/  R2UR UR42, R84 ;  /* 0x00000000542a72ca */ /* 0x000fe400000e0000 */
[----:B------:R-:W-:Y:S01]  /*73c0*/  R2UR UR43, R81 ;  /* 0x00000000512b72ca */ /* 0x000fe200000e0000 */
[----:B------:R-:W-:Y:S01]  /*73d0*/  UIADD3 UR4, UPT, UPT, UR49, 0x200, URZ ;  /* 0x0000020031047890 */ /* 0x000fe2000fffe0ff */
[----:B------:R-:W-:Y:S05]  /*73e0*/  R2UR UR44, R83 ;  /* 0x00000000532c72ca */ /* 0x000fea00000e0000 */
[----:B------:R-:W-:Y:S05]  /*73f0*/  IMAD.U32 R62, RZ, RZ, UR4 ;  /* 0x00000004ff3e7e24 */ /* 0x000fea000f8e00ff */
[----:B------:R-:W-:Y:S01]  /*7400*/  R2UR UR40, R62 ;  /* 0x000000003e2872ca */ /* 0x000fe200000e0000 */
[----:B---3--:R-:W-:Y:S04]  /*7410*/  UIADD3 UR4, UP0, UPT, UR6, 0x680, URZ ;  /* 0x0000068006047890 */ /* 0x008fe8000ff1e0ff */
[----:B------:R-:W-:Y:S09]  /*7420*/  UIADD3.X UR5, UPT, UPT, URZ, UR7, URZ, UP0, !UPT ;  /* 0x00000007ff057290 */ /* 0x000ff200087fe4ff */
[----:B------:R3:W-:Y:S01]  /*7430*/  UTMASTG.4D.IM2COL [UR40], [UR4] ;  /* 0x00000028040073b5 */ /* 0x0007e20008058000 */
[----:B------:R0:W-:Y:S01]  /*7440*/  UTMACMDFLUSH ;  /* 0x00000000000079b7 */ /* 0x0001e20000000000 */
[----:B---3--:R-:W-:Y:S04]  /*7450*/  DEPBAR.LE SB0, 0x1 ;  /* 0x000080400000791a */ /* 0x008fe80000000000 */
.L_x_116:
[----:B------:R-:W-:Y:S05]  /*7460*/  BSYNC.RECONVERGENT B0 ;  /* 0x0000000000007941 */ /* 0x000fea0003800200 */
.L_x_115:
[----:B------:R-:W-:Y:S01]  /*7470*/  BAR.SYNC.DEFER_BLOCKING 0x1, 0x80 ;  /* 0x0042000000007b1d */ /* 0x000fe20000010000 */
[----:B------:R-:W-:Y:S01]  /*7480*/  ISETP.NE.AND P1, PT, R86, RZ, PT ;  /* 0x000000ff5600720c */ /* 0x000fe20003f25270 */
[----:B------:R-:W-:Y:S01]  /*7490*/  UISETP.NE.AND UP0, UPT, UR53, URZ, UPT ;  /* 0x000000ff3500728c */ /* 0x000fe2000bf05270 */
[----:B------:R-:W-:Y:S11]  /*74a0*/  LEA R3, R89, UR49, 0x3 ;  /* 0x0000003159037c11 */ /* 0x000ff6000f8e18ff */
[----:B-1----:R-:W-:Y:S01]  /*74b0*/  @P1 SHF.L.U32 R4, R65, 0x1f, RZ ;  /* 0x0000001f41041819 */ /* 0x002fe200000006ff */
[----:B------:R-:W-:Y:S06]  /*74c0*/  BRA.U !UP0, `(.L_x_117) ;  /* 0x0000000108247547 */ /* 0x000fec000b800000 */
[----:B------:R-:W1:Y:S01]  /*74d0*/  S2R R0, SR_CgaCtaId ;  /* 0x0000000000007919 */ /* 0x000e620000008800 */
[----:B------:R-:W-:Y:S01]  /*74e0*/  IMAD.U32 R2, RZ, RZ, UR50 ;  /* 0x00000032ff027e24 */ /* 0x000fe2000f8e00ff */
[----:B------:R-:W-:Y:S04]  /*74f0*/  UIADD3 UR4, UPT, UPT, UR50, 0x1, URZ ;  /* 0x0000000132047890 */ /* 0x000fe8000fffe0ff */
[----:B------:R-:W-:Y:S01]  /*7500*/  @P1 LEA R2, R2, UR49, 0x3 ;  /* 0x0000003102021c11 */ /* 0x000fe2000f8e18ff */
[----:B------:R-:W-:Y:S04]  /*7510*/  UISETP.NE.AND UP0, UPT, UR4, 0x4, UPT ;  /* 0x000000040400788c */ /* 0x000fe8000bf05270 */
[----:B------:R-:W-:Y:S01]  /*7520*/  @P1 VIADD R5, R2, 0xb0 ;  /* 0x000000b002051836 */ /* 0x000fe20000000000 */
[----:B------:R-:W-:Y:S04]  /*7530*/  USEL UR50, UR4, URZ, UP0 ;  /* 0x000000ff04327287 */ /* 0x000fe80008000000 */
[----:B-1----:R-:W-:Y:S04]  /*7540*/  @P1 PRMT R0, R0, 0x654, R5 ;  /* 0x0000065400001816 */ /* 0x002fe80000000005 */
[----:B------:R1:W-:Y:S04]  /*7550*/  @P1 SYNCS.ARRIVE.TRANS64.RED.A1T0 RZ, [R0+URZ], RZ ;  /* 0x000000ff00ff19a7 */ /* 0x0003e800081004ff */
.L_x_117:
[----:B------:R-:W3:Y:S01]  /*7560*/  @P1 SYNCS.PHASECHK.TRANS64.TRYWAIT P0, [R3+URZ+0x90], R4 ;  /* 0x00009004030015a7 */ /* 0x000ee200080011ff */
[----:B------:R-:W-:Y:S01]  /*7570*/  BSSY B1, `(.L_x_118) ;  /* 0x0000016000017945 */ /* 0x000fe20003800000 */
[----:B---3--:R-:W-:Y:S03]  /*7580*/  @P1 SEL R90, RZ, 0x1, !P0 ;  /* 0x00000001ff5a1807 */ /* 0x008fe60004000000 */
[----:B------:R-:W-:Y:S05]  /*7590*/  @!P1 BRA `(.L_x_119) ;  /* 0x00000000004c9947 */ /* 0x000fea0003800000 */
[----:B------:R-:W-:Y:S01]  /*75a0*/  ISETP.NE.AND P0, PT, R90, RZ, PT ;  /* 0x000000ff5a00720c */ /* 0x000fe20003f05270 */
[----:B------:R-:W-:Y:S01]  /*75b0*/  BSSY B0, `(.L_x_120) ;  /* 0x000000b000007945 */ /* 0x000fe20003800000 */
[----:B------:R-:W-:Y:S11]  /*75c0*/  ISETP.NE.AND P1, PT, R91, RZ, PT ;  /* 0x000000ff5b00720c */ /* 0x000ff60003f25270 */
[----:B------:R-:W-:Y:S02]  /*75d0*/  @!UPT UIADD3 URZ, UPT, UPT, URZ, URZ, URZ ;  /* 0x000000fffffff290 */ /* 0x000fe4000fffe0ff */
[C---:B------:R-:W-:Y:S01]  /*75e0*/  @P1 IMAD R6, R89.reuse, 0x2000, R66 ;  /* 0x0000200059061824 */ /* 0x040fe200078e0242 */
[C---:B------:R-:W-:Y:S01]  /*75f0*/  @P1 LEA R4, R89.reuse, R80, 0xd ;  /* 0x0000005059041211 */ /* 0x040fe200078e68ff */
[C---:B------:R-:W-:Y:S02]  /*7600*/  @P1 IMAD R5, R89.reuse, 0x2000, R82 ;  /* 0x0000200059051824 */ /* 0x040fe400078e0252 */
[----:B------:R-:W-:Y:S01]  /*7610*/  @P1 IMAD R2, R89, 0x2000, R87 ;  /* 0x0000200059021824 */ /* 0x000fe200078e0257 */
[----:B------:R-:W-:Y:S06]  /*7620*/  @P0 BRA `(.L_x_121) ;  /* 0x00000000000c0947 */ /* 0x000fec0003800000 */
[----:B-1----:R-:W-:Y:S04]  /*7630*/  SHF.L.U32 R0, R65, 0x1f, RZ ;  /* 0x0000001f41007819 */ /* 0x002fe800000006ff */
[----:B------:R-:W1:Y:S02]  /*7640*/  SYNCS.PHASECHK.TRANS64.TRYWAIT P0, [R3+URZ+0x90], R0 ;  /* 0x00009000030075a7 */ /* 0x000e6400080011ff */
[----:B-1----:R-:W-:Y:S05]  /*7650*/  @!P0 BRA `(.L_x_122) ;  /* 0x0000002800a08947 */ /* 0x002fea0003800000 */
.L_x_121:
[----:B------:R-:W-:Y:S05]  /*7660*/  BSYNC B0 ;  /* 0x0000000000007941 */ /* 0x000fea0003800000 */
.L_x_120:
[----:B------:R-:W-:Y:S02]  /*7670*/  ISETP.NE.AND P0, PT, R91, RZ, PT ;  /* 0x000000ff5b00720c */ /* 0x000fe40003f05270 */
[----:B------:R-:W-:Y:S11]  /*7680*/  IADD3 R89, PT, PT, R89, 0x1, RZ ;  /* 0x0000000159597810 */ /* 0x000ff60007ffe0ff */
[----:B------:R3:W4:Y:S04]  /*7690*/  @P0 LDS.128 R56, [R6] ;  /* 0x0000000006380984 */ /* 0x0007280000000c00 */
[----:B------:R3:W1:Y:S04]  /*76a0*/  @P0 LDS.128 R52, [R5+0x10] ;  /* 0x0000100005340984 */ /* 0x0006680000000c00 */
[----:B------:R3:W1:Y:S04]  /*76b0*/  @P0 LDS.128 R48, [R4+0x20] ;  /* 0x0000200004300984 */ /* 0x0006680000000c00 */
[----:B------:R3:W1:Y:S02]  /*76c0*/  @P0 LDS.128 R44, [R2+0x30] ;  /* 0x00003000022c0984 */ /* 0x0006640000000c00 */
.L_x_119:
[----:B------:R-:W-:Y:S05]  /*76d0*/  BSYNC B1 ;  /* 0x0000000000017941 */ /* 0x000fea0003800000 */
.L_x_118:
[----:B-1----:R-:W-:Y:S05]  /*76e0*/  VIADD R3, R25, 0x10 ;  /* 0x0000001019037836 */ /* 0x002fea0000000000 */
[----:B------:R-:W-:Y:S04]  /*76f0*/  SHF.R.U32.HI R3, RZ, 0x15, R3 ;  /* 0x00000015ff037819 */ /* 0x000fe80000011603 */
[----:B------:R-:W-:Y:S11]  /*7700*/  LOP3.LUT P0, RZ, R3, 0x3, R70, 0x48, !PT ;  /* 0x0000000303ff7812 */ /* 0x000ff60007804846 */
[----:B------:R-:W-:Y:S02]  /*7710*/  @!UPT UIADD3 URZ, UPT, UPT, URZ, URZ, URZ ;  /* 0x000000fffffff290 */ /* 0x000fe4000fffe0ff */
[----:B------:R-:W-:Y:S05]  /*7720*/  @!P0 BRA `(.L_x_123) ;  /* 0x0000000000408947 */ /* 0x000fea0003800000 */
[----:B------:R-:W1:Y:S01]  /*7730*/  LDCU.64 UR8, c[0x4][0x70] ;  /* 0x01000e00ff0877ac */ /* 0x000e620008000a00 */
[----:B------:R-:W-:Y:S01]  /*7740*/  MOV R3, 0x0 ;  /* 0x0000000000037802 */ /* 0x000fe20000000f00 */
[----:B------:R-:W-:Y:S02]  /*7750*/  HFMA2 R12, -RZ, RZ, 0, 5.9604644775390625e-08 ;  /* 0x00000001ff0c7431 */ /* 0x000fe400000001ff */
[----:B------:R-:W-:Y:S02]  /*7760*/  IMAD.MOV.U32 R8, RZ, RZ, 0x192 ;  /* 0x00000192ff087424 */ /* 0x000fe400078e00ff */
[----:B------:R-:W-:Y:S01]  /*7770*/  IMAD.MOV.U32 R13, RZ, RZ, RZ ;  /* 0x000000ffff0d7224 */ /* 0x000fe200078e00ff */
[----:B------:R-:W5:Y:S01]  /*7780*/  LDCU.64 UR6, c[0x4][0x78] ;  /* 0x01000f00ff0677ac */ /* 0x000f620008000a00 */
[----:B---3--:R-:W3:Y:S01]  /*7790*/  LDC.64 R2, c[0x4][R3] ;  /* 0x0100000003027b82 */ /* 0x008ee20000000a00 */
[----:B------:R-:W2:Y:S01]  /*77a0*/  LDCU.64 UR4, c[0x4][0x10] ;  /* 0x01000200ff0477ac */ /* 0x000ea20008000a00 */
[----:B-1----:R-:W-:Y:S01]  /*77b0*/  MOV R5, UR9 ;  /* 0x0000000900057c02 */ /* 0x002fe20008000f00 */
[----:B------:R-:W-:Y:S01]  /*77c0*/  IMAD.U32 R4, RZ, RZ, UR8 ;  /* 0x00000008ff047e24 */ /* 0x000fe2000f8e00ff */
[----:B-----5:R-:W-:Y:S01]  /*77d0*/  MOV R7, UR7 ;  /* 0x0000000700077c02 */ /* 0x020fe20008000f00 */
[----:B------:R-:W-:Y:S01]  /*77e0*/  IMAD.U32 R6, RZ, RZ, UR6 ;  /* 0x00000006ff067e24 */ /* 0x000fe2000f8e00ff */
[----:B--2---:R-:W-:Y:S01]  /*77f0*/  MOV R11, UR5 ;  /* 0x00000005000b7c02 */ /* 0x004fe20008000f00 */
[----:B------:R-:W-:Y:S02]  /*7800*/  IMAD.U32 R10, RZ, RZ, UR4 ;  /* 0x00000004ff0a7e24 */ /* 0x000fe4000f8e00ff */
[----:B------:R-:W-:Y:S07]  /*7810*/  LEPC R20, `(.L_x_123) ;  /* 0x000000001014794e */ /* 0x000fee0000000000 */
[----:B---34-:R-:W-:Y:S05]  /*7820*/  CALL.ABS.NOINC R2 ;  /* 0x0000000002007343 */ /* 0x018fea0003c00000 */
.L_x_123:
[----:B----4-:R-:W-:Y:S01]  /*7830*/  LOP3.LUT R20, R56, 0xffffe000, RZ, 0xc0, !PT ;  /* 0xffffe00038147812 */ /* 0x010fe200078ec0ff */
[----:B------:R-:W-:Y:S05]  /*7840*/  WARPSYNC.ALL ;  /* 0x0000000000007948 */ /* 0x000fea0003800000 */
[----:B------:R-:W-:Y:S01]  /*7850*/  R2UR UR4, R25 ;  /* 0x00000000190472ca */ /* 0x000fe200000e0000 */
[----:B------:R-:W1:Y:S01]  /*7860*/  S2R R92, SR_CgaCtaId ;  /* 0x00000000005c7919 */ /* 0x000e620000008800 */
[----:B------:R-:W-:Y:S01]  /*7870*/  LOP3.LUT R21, R57, 0xffffe000, RZ, 0xc0, !PT ;  /* 0xffffe00039157812 */ /* 0x000fe200078ec0ff */
[----:B------:R-:W-:Y:S01]  /*7880*/  IMAD.U32 R40, RZ, RZ, UR50 ;  /* 0x00000032ff287e24 */ /* 0x000fe2000f8e00ff */
[----:B------:R-:W-:Y:S01]  /*7890*/  LOP3.LUT R41, R58, 0xffffe000, RZ, 0xc0, !PT ;  /* 0xffffe0003a297812 */ /* 0x000fe200078ec0ff */
[----:B------:R-:W-:Y:S01]  /*78a0*/  BSSY.RECONVERGENT B0, `(.L_x_124) ;  /* 0x000005d000007945 */ /* 0x000fe20003800200 */
[----:B------:R-:W-:Y:S02]  /*78b0*/  LOP3.LUT R26, R48, 0xffffe000, RZ, 0xc0, !PT ;  /* 0xffffe000301a7812 */ /* 0x000fe400078ec0ff */
[----:B------:R-:W-:Y:S02]  /*78c0*/  ISETP.NE.AND P6, PT, R86, RZ, PT ;  /* 0x000000ff5600720c */ /* 0x000fe40003fc5270 */
[----:B------:R-:W-:Y:S03]  /*78d0*/  ISETP.NE.AND P0, PT, R68, RZ, PT ;  /* 0x000000ff4400720c */ /* 0x000fe60003f05270 */
[----:B---3--:R-:W3:Y:S08]  /*78e0*/  LDTM.x16 R4, tmem[UR4+0x10] ;  /* 0x00001004000479ee */ /* 0x008ef00008240000 */
[----:B------:R-:W-:Y:S05]  /*78f0*/  @P6 LEA R40, R40, UR49, 0x3 ;  /* 0x0000003128286c11 */ /* 0x000fea000f8e18ff */
[----:B------:R-:W-:Y:S01]  /*7900*/  @P6 VIADD R93, R40, 0xb0 ;  /* 0x000000b0285d6836 */ /* 0x000fe20000000000 */
[----:B------:R-:W-:Y:S04]  /*7910*/  LEA R40, R89, UR49, 0x3 ;  /* 0x0000003159287c11 */ /* 0x000fe8000f8e18ff */
[----:B-1----:R-:W-:Y:S01]  /*7920*/  @P6 PRMT R93, R92, 0x654, R93 ;  /* 0x000006545c5d6816 */ /* 0x002fe2000000005d */
[C---:B---3--:R-:W-:Y:S01]  /*7930*/  FMUL R0, R24.reuse, R4 ;  /* 0x0000000418007220 */ /* 0x048fe20000400000 */
[C---:B------:R-:W-:Y:S01]  /*7940*/  FMUL R2, R24.reuse, R5 ;  /* 0x0000000518027220 */ /* 0x040fe20000400000 */
[C---:B------:R-:W-:Y:S01]  /*7950*/  FMUL R3, R24.reuse, R10 ;  /* 0x0000000a18037220 */ /* 0x040fe20000400000 */
[----:B------:R-:W-:Y:S01]  /*7960*/  FMUL R4, R24, R11 ;  /* 0x0000000b18047220 */ /* 0x000fe20000400000 */
[C---:B------:R-:W-:Y:S01]  /*7970*/  FFMA R28, R27.reuse, R20, R0 ;  /* 0x000000141b1c7223 */ /* 0x040fe20000000000 */
[----:B------:R-:W-:Y:S01]  /*7980*/  LOP3.LUT R20, R52, 0xffffe000, RZ, 0xc0, !PT ;  /* 0xffffe00034147812 */ /* 0x000fe200078ec0ff */
[----:B------:R-:W-:Y:S01]  /*7990*/  FFMA R29, R27, R21, R2 ;  /* 0x000000151b1d7223 */ /* 0x000fe20000000002 */
[----:B------:R-:W-:Y:S01]  /*79a0*/  LOP3.LUT R21, R59, 0xffffe000, RZ, 0xc0, !PT ;  /* 0xffffe0003b157812 */ /* 0x000fe200078ec0ff */
[C---:B------:R-:W-:Y:S01]  /*79b0*/  FMUL R0, R24.reuse, R6 ;  /* 0x0000000618007220 */ /* 0x040fe20000400000 */
[----:B------:R-:W-:Y:S01]  /*79c0*/  F2FP.TF32.F32.PACK_B R28, R28 ;  /* 0x0000001cff1c723e */ /* 0x000fe200024050ff */
[C---:B------:R-:W-:Y:S01]  /*79d0*/  FMUL R2, R24.reuse, R7 ;  /* 0x0000000718027220 */ /* 0x040fe20000400000 */
[----:B------:R-:W-:Y:S01]  /*79e0*/  F2FP.TF32.F32.PACK_B R29, R29 ;  /* 0x0000001dff1d723e */ /* 0x000fe200024050ff */
[----:B------:R-:W-:Y:S01]  /*79f0*/  FFMA R30, R27, R41, R0 ;  /* 0x000000291b1e7223 */ /* 0x000fe20000000000 */
[----:B------:R-:W-:Y:S01]  /*7a00*/  LOP3.LUT R41, R55, 0xffffe000, RZ, 0xc0, !PT ;  /* 0xffffe00037297812 */ /* 0x000fe200078ec0ff */
[----:B------:R-:W-:Y:S01]  /*7a10*/  FFMA R31, R27, R21, R2 ;  /* 0x000000151b1f7223 */ /* 0x000fe20000000002 */
[----:B------:R-:W-:Y:S01]  /*7a20*/  LOP3.LUT R21, R53, 0xffffe000, RZ, 0xc0, !PT ;  /* 0xffffe00035157812 */ /* 0x000fe200078ec0ff */
[C---:B------:R-:W-:Y:S01]  /*7a30*/  FMUL R0, R24.reuse, R8 ;  /* 0x0000000818007220 */ /* 0x040fe20000400000 */
[----:B------:R-:W-:Y:S01]  /*7a40*/  F2FP.TF32.F32.PACK_B R30, R30 ;  /* 0x0000001eff1e723e */ /* 0x000fe200024050ff */
[----:B------:R-:W-:Y:S01]  /*7a50*/  FMUL R2, R24, R9 ;  /* 0x0000000918027220 */ /* 0x000fe20000400000 */
[----:B------:R-:W-:Y:S01]  /*7a60*/  F2FP.TF32.F32.PACK_B R31, R31 ;  /* 0x0000001fff1f723e */ /* 0x000fe200024050ff */
[C---:B------:R-:W-:Y:S01]  /*7a70*/  FFMA R32, R27.reuse, R20, R0 ;  /* 0x000000141b207223 */ /* 0x040fe20000000000 */
[----:B------:R-:W-:Y:S01]  /*7a80*/  LOP3.LUT R20, R54, 0xffffe000, RZ, 0xc0, !PT ;  /* 0xffffe00036147812 */ /* 0x000fe200078ec0ff */
[----:B------:R-:W-:Y:S01]  /*7a90*/  FFMA R33, R27, R21, R2 ;  /* 0x000000151b217223 */ /* 0x000fe20000000002 */
[----:B------:R-:W-:Y:S01]  /*7aa0*/  FMUL R5, R24, R12 ;  /* 0x0000000c18057220 */ /* 0x000fe20000400000 */
[----:B------:R1:W-:Y:S01]  /*7ab0*/  STS.128 [R66+0x2000], R28 ;  /* 0x0020001c42007388 */ /* 0x0003e20000000c00 */
[----:B------:R-:W-:Y:S01]  /*7ac0*/  LOP3.LUT R21, R49, 0xffffe000, RZ, 0xc0, !PT ;  /* 0xffffe00031157812 */ /* 0x000fe200078ec0ff */
[C---:B------:R-:W-:Y:S01]  /*7ad0*/  FFMA R34, R27.reuse, R20, R3 ;  /* 0x000000141b227223 */ /* 0x040fe20000000003 */
[----:B------:R-:W-:Y:S01]  /*7ae0*/  LOP3.LUT R20, R50, 0xffffe000, RZ, 0xc0, !PT ;  /* 0xffffe00032147812 */ /* 0x000fe200078ec0ff */
[----:B------:R-:W-:Y:S01]  /*7af0*/  FFMA R35, R27, R41, R4 ;  /* 0x000000291b237223 */ /* 0x000fe20000000004 */
[C---:B------:R-:W-:Y:S01]  /*7b00*/  FMUL R6, R24.reuse, R13 ;  /* 0x0000000d18067220 */ /* 0x040fe20000400000 */
        /* <DEDUP_REMOVED lines=20> */
[----:B------:R-:W-:Y:S02]  /*7c50*/  F2FP.TF32.F32.PACK_B R36, R36 ;  /* 0x00000024ff24723e */ /* 0x000fe400024050ff */
[----:B------:R-:W-:Y:S02]  /*7c60*/  F2FP.TF32.F32.PACK_B R37, R37 ;  /* 0x00000025ff25723e */ /* 0x000fe400024050ff */
[----:B------:R-:W-:Y:S01]  /*7c70*/  F2FP.TF32.F32.PACK_B R38, R38 ;  /* 0x00000026ff26723e */ /* 0x000fe200024050ff */
[C---:B-1----:R-:W-:Y:S01]  /*7c80*/  FFMA R28, R27.reuse, R20, R9 ;  /* 0x000000141b1c7223 */ /* 0x042fe20000000009 */
[----:B------:R-:W-:Y:S01]  /*7c90*/  F2FP.TF32.F32.PACK_B R39, R39 ;  /* 0x00000027ff27723e */ /* 0x000fe200024050ff */
[C---:B------:R-:W-:Y:S01]  /*7ca0*/  FFMA R29, R27.reuse, R21, R10 ;  /* 0x000000151b1d7223 */ /* 0x040fe2000000000a */
[C---:B------:R-:W-:Y:S01]  /*7cb0*/  FFMA R30, R27.reuse, R26, R11 ;  /* 0x0000001a1b1e7223 */ /* 0x040fe2000000000b */
[----:B------:R-:W-:Y:S01]  /*7cc0*/  FFMA R31, R27, R41, R12 ;  /* 0x000000291b1f7223 */ /* 0x000fe2000000000c */
[----:B------:R-:W-:Y:S01]  /*7cd0*/  F2FP.TF32.F32.PACK_B R28, R28 ;  /* 0x0000001cff1c723e */ /* 0x000fe200024050ff */
[----:B------:R3:W-:Y:S01]  /*7ce0*/  STS.128 [R80+0x2020], R36 ;  /* 0x0020202450007388 */ /* 0x0007e20000000c00 */
[----:B------:R-:W-:Y:S02]  /*7cf0*/  F2FP.TF32.F32.PACK_B R29, R29 ;  /* 0x0000001dff1d723e */ /* 0x000fe400024050ff */
[----:B------:R-:W-:Y:S02]  /*7d00*/  F2FP.TF32.F32.PACK_B R30, R30 ;  /* 0x0000001eff1e723e */ /* 0x000fe400024050ff */
[----:B------:R-:W-:Y:S02]  /*7d10*/  F2FP.TF32.F32.PACK_B R31, R31 ;  /* 0x0000001fff1f723e */ /* 0x000fe400024050ff */
[----:B------:R-:W-:Y:S03]  /*7d20*/  @P6 SHF.L.U32 R3, R65, 0x1f, RZ ;  /* 0x0000001f41036819 */ /* 0x000fe600000006ff */
[----:B------:R3:W-:Y:S01]  /*7d30*/  STS.128 [R87+0x2030], R28 ;  /* 0x0020301c57007388 */ /* 0x0007e20000000c00 */
[----:B------:R-:W-:Y:S01]  /*7d40*/  @!PT LDS RZ, [RZ] ;  /* 0x00000000fffff984 */ /* 0x000fe20000000800 */
[----:B------:R-:W-:Y:S01]  /*7d50*/  @!PT LDS RZ, [RZ] ;  /* 0x00000000fffff984 */ /* 0x000fe20000000800 */
[----:B------:R-:W-:Y:S01]  /*7d60*/  @!PT LDS RZ, [RZ] ;  /* 0x00000000fffff984 */ /* 0x000fe20000000800 */
[----:B------:R-:W-:Y:S01]  /*7d70*/  @!PT LDS RZ, [RZ] ;  /* 0x00000000fffff984 */ /* 0x000fe20000000800 */
[----:B------:R1:W-:Y:S07]  /*7d80*/  MEMBAR.ALL.CTA ;  /* 0x0000000000007992 */ /* 0x0003ee0000008000 */
[----:B-1----:R-:W1:Y:S02]  /*7d90*/  FENCE.VIEW.ASYNC.S ;  /* 0x00000000000073c6 */ /* 0x002e640000000000 */
[----:B-1----:R-:W-:Y:S06]  /*7da0*/  BAR.SYNC.DEFER_BLOCKING 0x1, 0x80 ;  /* 0x0042000000007b1d */ /* 0x002fec0000010000 */
[----:B------:R-:W-:Y:S05]  /*7db0*/  @P0 BRA `(.L_x_125) ;  /* 0x00000000002c0947 */ /* 0x000fea0003800000 */
[----:B------:R-:W1:Y:S01]  /*7dc0*/  LDCU.64 UR6, c[0x0][0x348] ;  /* 0x00006900ff0677ac */ /* 0x000e620008000a00 */
[----:B------:R-:W-:Y:S02]  /*7dd0*/  R2UR UR10, R84 ;  /* 0x00000000540a72ca */ /* 0x000fe400000e0000 */
[----:B------:R-:W-:Y:S01]  /*7de0*/  R2UR UR11, R81 ;  /* 0x00000000510b72ca */ /* 0x000fe200000e0000 */
[----:B------:R-:W-:Y:S01]  /*7df0*/  UIADD3 UR9, UPT, UPT, UR41, 0x10, URZ ;  /* 0x0000001029097890 */ /* 0x000fe2000fffe0ff */
[----:B------:R-:W-:Y:S01]  /*7e00*/  R2UR UR12, R83 ;  /* 0x00000000530c72ca */ /* 0x000fe200000e0000 */
[----:B------:R-:W-:Y:S02]  /*7e10*/  UIADD3 UR8, UPT, UPT, UR49, 0x2200, URZ ;  /* 0x0000220031087890 */ /* 0x000fe4000fffe0ff */
[----:B-1----:R-:W-:Y:S04]  /*7e20*/  UIADD3 UR4, UP0, UPT, UR6, 0x680, URZ ;  /* 0x0000068006047890 */ /* 0x002fe8000ff1e0ff */
[----:B------:R-:W-:Y:S09]  /*7e30*/  UIADD3.X UR5, UPT, UPT, URZ, UR7, URZ, UP0, !UPT ;  /* 0x00000007ff057290 */ /* 0x000ff200087fe4ff */
[----:B------:R1:W-:Y:S01]  /*7e40*/  UTMASTG.4D.IM2COL [UR8], [UR4] ;  /* 0x00000008040073b5 */ /* 0x0003e20008058000 */
[----:B------:R0:W-:Y:S01]  /*7e50*/  UTMACMDFLUSH ;  /* 0x00000000000079b7 */ /* 0x0001e20000000000 */
[----:B-1----:R-:W-:Y:S04]  /*7e60*/  DEPBAR.LE SB0, 0x1 ;  /* 0x000080400000791a */ /* 0x002fe80000000000 */
.L_x_125:
[----:B------:R-:W-:Y:S05]  /*7e70*/  BSYNC.RECONVERGENT B0 ;  /* 0x0000000000007941 */ /* 0x000fea0003800200 */
.L_x_124:
[----:B------:R-:W-:Y:S01]  /*7e80*/  BAR.SYNC.DEFER_BLOCKING 0x1, 0x80 ;  /* 0x0042000000007b1d */ /* 0x000fe20000010000 */
[----:B------:R-:W-:Y:S04]  /*7e90*/  UIADD3 UR4, UPT, UPT, UR50, 0x1, URZ ;  /* 0x0000000132047890 */ /* 0x000fe8000fffe0ff */
[----:B------:R-:W-:Y:S04]  /*7ea0*/  UISETP.NE.AND UP0, UPT, UR4, 0x4, UPT ;  /* 0x000000040400788c */ /* 0x000fe8000bf05270 */
[----:B------:R-:W-:Y:S01]  /*7eb0*/  USEL UR40, UR4, URZ, UP0 ;  /* 0x000000ff04287287 */ /* 0x000fe20008000000 */
[----:B------:R1:W-:Y:S01]  /*7ec0*/  @P6 SYNCS.ARRIVE.TRANS64.RED.A1T0 RZ, [R93+URZ], RZ ;  /* 0x000000ff5dff69a7 */ /* 0x0003e200081004ff */
[----:B------:R-:W-:Y:S01]  /*7ed0*/  BSSY B1, `(.L_x_126) ;  /* 0x0000017000017945 */ /* 0x000fe20003800000 */
[----:B------:R-:W4:Y:S02]  /*7ee0*/  @P6 SYNCS.PHASECHK.TRANS64.TRYWAIT P0, [R40+URZ+0x90], R3 ;  /* 0x00009003280065a7 */ /* 0x000f2400080011ff */
[----:B----4-:R-:W-:Y:S01]  /*7ef0*/  @P6 SEL R90, RZ, 0x1, !P0 ;  /* 0x00000001ff5a6807 */ /* 0x010fe20004000000 */
[----:B-1----:R-:W-:Y:S06]  /*7f00*/  @!P6 BRA `(.L_x_127) ;  /* 0x00000000004ce947 */ /* 0x002fec0003800000 */
        /* <DEDUP_REMOVED lines=9> */
[----:B------:R-:W-:Y:S04]  /*7fa0*/  SHF.L.U32 R5, R65, 0x1f, RZ ;  /* 0x0000001f41057819 */ /* 0x000fe800000006ff */
[----:B------:R-:W1:Y:S02]  /*7fb0*/  SYNCS.PHASECHK.TRANS64.TRYWAIT P0, [R40+URZ+0x90], R5 ;  /* 0x00009005280075a7 */ /* 0x000e6400080011ff */
[----:B-1----:R-:W-:Y:S05]  /*7fc0*/  @!P0 BRA `(.L_x_130) ;  /* 0x0000002000588947 */ /* 0x002fea0003800000 */
.L_x_129:
[----:B------:R-:W-:Y:S05]  /*7fd0*/  BSYNC B0 ;  /* 0x0000000000007941 */ /* 0x000fea0003800000 */
.L_x_128:
[----:B------:R-:W-:Y:S02]  /*7fe0*/  ISETP.NE.AND P0, PT, R91, RZ, PT ;  /* 0x000000ff5b00720c */ /* 0x000fe40003f05270 */
[----:B------:R-:W-:Y:S11]  /*7ff0*/  IADD3 R89, PT, PT, R89, 0x1, RZ ;  /* 0x0000000159597810 */ /* 0x000ff60007ffe0ff */
[----:B------:R4:W1:Y:S04]  /*8000*/  @P0 LDS.128 R56, [R4] ;  /* 0x0000000004380984 */ /* 0x0008680000000c00 */
[----:B------:R4:W1:Y:S04]  /*8010*/  @P0 LDS.128 R52, [R3+0x10] ;  /* 0x0000100003340984 */ /* 0x0008680000000c00 */
[----:B------:R4:W1:Y:S04]  /*8020*/  @P0 LDS.128 R48, [R2+0x20] ;  /* 0x0000200002300984 */ /* 0x0008680000000c00 */
[----:B------:R4:W1:Y:S02]  /*8030*/  @P0 LDS.128 R44, [R0+0x30] ;  /* 0x00003000002c0984 */ /* 0x0008640000000c00 */
.L_x_127:
[----:B------:R-:W-:Y:S05]  /*8040*/  BSYNC B1 ;  /* 0x0000000000017941 */ /* 0x000fea0003800000 */
.L_x_126:
[----:B----4-:R-:W-:Y:S05]  /*8050*/  VIADD R3, R25, 0x20 ;  /* 0x0000002019037836 */ /* 0x010fea0000000000 */
        /* <DEDUP_REMOVED lines=9> */
[----:B------:R-:W4:Y:S01]  /*80f0*/  LDCU.64 UR6, c[0x4][0x78] ;  /* 0x01000f00ff0677ac */ /* 0x000f220008000a00 */
[----:B------:R-:W2:Y:S01]  /*8100*/  LDC.64 R2, c[0x4][R3] ;  /* 0x0100000003027b82 */ /* 0x000ea20000000a00 */
[----:B------:R-:W5:Y:S01]  /*8110*/  LDCU.64 UR4, c[0x4][0x10] ;  /* 0x01000200ff0477ac */ /* 0x000f620008000a00 */
[----:B-1----:R-:W-:Y:S01]  /*8120*/  MOV R5, UR9 ;  /* 0x0000000900057c02 */ /* 0x002fe20008000f00 */
[----:B------:R-:W-:Y:S01]  /*8130*/  IMAD.U32 R4, RZ, RZ, UR8 ;  /* 0x00000008ff047e24 */ /* 0x000fe2000f8e00ff */
[----:B----4-:R-:W-:Y:S01]  /*8140*/  MOV R7, UR7 ;  /* 0x0000000700077c02 */ /* 0x010fe20008000f00 */
[----:B------:R-:W-:Y:S01]  /*8150*/  IMAD.U32 R6, RZ, RZ, UR6 ;  /* 0x00000006ff067e24 */ /* 0x000fe2000f8e00ff */
[----:B-----5:R-:W-:Y:S01]  /*8160*/  MOV R11, UR5 ;  /* 0x00000005000b7c02 */ /* 0x020fe20008000f00 */
[----:B------:R-:W-:Y:S02]  /*8170*/  IMAD.U32 R10, RZ, RZ, UR4 ;  /* 0x00000004ff0a7e24 */ /* 0x000fe4000f8e00ff */
[----:B------:R-:W-:Y:S07]  /*8180*/  LEPC R20, `(.L_x_131) ;  /* 0x000000001014794e */ /* 0x000fee0000000000 */
[----:B--23--:R-:W-:Y:S05]  /*8190*/  CALL.ABS.NOINC R2 ;  /* 0x0000000002007343 */ /* 0x00cfea0003c00000 */
.L_x_131:
[----:B-1----:R-:W-:Y:S01]  /*81a0*/  LOP3.LUT R20, R56, 0xffffe000, RZ, 0xc0, !PT ;  /* 0xffffe00038147812 */ /* 0x002fe200078ec0ff */
[----:B------:R-:W-:Y:S05]  /*81b0*/  WARPSYNC.ALL ;  /* 0x0000000000007948 */ /* 0x000fea0003800000 */
[----:B------:R-:W-:Y:S01]  /*81c0*/  R2UR UR4, R25 ;  /* 0x00000000190472ca */ /* 0x000fe200000e0000 */
[----:B------:R-:W-:Y:S01]  /*81d0*/  IMAD.U32 R93, RZ, RZ, UR40 ;  /* 0x00000028ff5d7e24 */ /* 0x000fe2000f8e00ff */
[----:B------:R-:W-:Y:S01]  /*81e0*/  LOP3.LUT R21, R57, 0xffffe000, RZ, 0xc0, !PT ;  /* 0xffffe00039157812 */ /* 0x000fe200078ec0ff */
[----:B------:R-:W-:Y:S01]  /*81f0*/  BSSY.RECONVERGENT B0, `(.L_x_132) ;  /* 0x000005e000007945 */ /* 0x000fe20003800200 */
[----:B------:R-:W-:Y:S02]  /*8200*/  LOP3.LUT R41, R58, 0xffffe000, RZ, 0xc0, !PT ;  /* 0xffffe0003a297812 */ /* 0x000fe400078ec0ff */
[----:B------:R-:W-:Y:S02]  /*8210*/  LOP3.LUT R26, R54, 0xffffe000, RZ, 0xc0, !PT ;  /* 0xffffe000361a7812 */ /* 0x000fe400078ec0ff */
[----:B------:R-:W-:Y:S02]  /*8220*/  LOP3.LUT R40, R50, 0xffffe000, RZ, 0xc0, !PT ;  /* 0xffffe00032287812 */ /* 0x000fe400078ec0ff */
[----:B------:R-:W-:Y:S02]  /*8230*/  ISETP.NE.AND P6, PT, R86, RZ, PT ;  /* 0x000000ff5600720c */ /* 0x000fe40003fc5270 */
[----:B------:R-:W-:Y:S01]  /*8240*/  ISETP.NE.AND P0, PT, R68, RZ, PT ;  /* 0x000000ff4400720c */ /* 0x000fe20003f05270 */
[----:B------:R-:W1:Y:S10]  /*8250*/  LDTM.x16 R4, tmem[UR4+0x20] ;  /* 0x00002004000479ee */ /* 0x000e740008240000 */
[----:B------:R-:W-:Y:S05]  /*8260*/  @P6 LEA R93, R93, UR49, 0x3 ;  /* 0x000000315d5d6c11 */ /* 0x000fea000f8e18ff */
[----:B------:R-:W-:Y:S05]  /*8270*/  @P6 VIADD R93, R93, 0xb0 ;  /* 0x000000b05d5d6836 */ /* 0x000fea0000000000 */
[----:B------:R-:W-:Y:S01]  /*8280*/  @P6 PRMT R93, R92, 0x654, R93 ;  /* 0x000006545c5d6816 */ /* 0x000fe2000000005d */
[C---:B-1----:R-:W-:Y:S01]  /*8290*/  FMUL R0, R24.reuse, R4 ;  /* 0x0000000418007220 */ /* 0x042fe20000400000 */
[C---:B------:R-:W-:Y:S01]  /*82a0*/  FMUL R2, R24.reuse, R5 ;  /* 0x0000000518027220 */ /* 0x040fe20000400000 */
[C---:B------:R-:W-:Y:S01]  /*82b0*/  FMUL R3, R24.reuse, R10 ;  /* 0x0000000a18037220 */ /* 0x040fe20000400000 */
[----:B------:R-:W-:Y:S01]  /*82c0*/  FMUL R4, R24, R11 ;  /* 0x0000000b18047220 */ /* 0x000fe20000400000 */
[C---:B---3--:R-:W-:Y:S01]  /*82d0*/  FFMA R28, R27.reuse, R20, R0 ;  /* 0x000000141b1c7223 */ /* 0x048fe20000000000 */
        /* <DEDUP_REMOVED lines=15> */
[----:B------:R-:W-:Y:S01]  /*83d0*/  FFMA R32, R27, R20, R0 ;  /* 0x000000141b207223 */ /* 0x000fe20000000000 */
[----:B------:R-:W-:Y:S01]  /*83e0*/  LOP3.LUT R20, R55, 0xffffe000, RZ, 0xc0, !PT ;  /* 0xffffe00037147812 */ /* 0x000fe200078ec0ff */
[C---:B------:R-:W-:Y:S01]  /*83f0*/  FFMA R33, R27.reuse, R41, R2 ;  /* 0x000000291b217223 */ /* 0x040fe20000000002 */
[C---:B------:R-:W-:Y:S01]  /*8400*/  FFMA R34, R27.reuse, R26, R3 ;  /* 0x0000001a1b227223 */ /* 0x040fe20000000003 */
[----:B------:R1:W-:Y:S01]  /*8410*/  STS.128 [R66+0x4000], R28 ;  /* 0x0040001c42007388 */ /* 0x0003e20000000c00 */
[----:B------:R-:W-:Y:S01]  /*8420*/  LOP3.LUT R26, R48, 0xffffe000, RZ, 0xc0, !PT ;  /* 0xffffe000301a7812 */ /* 0x000fe200078ec0ff */
[----:B------:R-:W-:Y:S01]  /*8430*/  FFMA R35, R27, R20, R4 ;  /* 0x000000141b237223 */ /* 0x000fe20000000004 */
[----:B------:R-:W-:Y:S01]  /*8440*/  LOP3.LUT R41, R51, 0xffffe000, RZ, 0xc0, !PT ;  /* 0xffffe00033297812 */ /* 0x000fe200078ec0ff */
[C---:B------:R-:W-:Y:S01]  /*8450*/  FMUL R5, R24.reuse, R12 ;  /* 0x0000000c18057220 */ /* 0x040fe20000400000 */
[C---:B------:R-:W-:Y:S01]  /*8460*/  FMUL R6, R24.reuse, R13 ;  /* 0x0000000d18067220 */ /* 0x040fe20000400000 */
[C---:B------:R-:W-:Y:S01]  /*8470*/  FMUL R7, R24.reuse, R14 ;  /* 0x0000000e18077220 */ /* 0x040fe20000400000 */
        /* <DEDUP_REMOVED lines=20> */
[----:B------:R-:W-:Y:S02]  /*85c0*/  F2FP.TF32.F32.PACK_B R38, R38 ;  /* 0x00000026ff26723e */ /* 0x000fe400024050ff */
[----:B------:R-:W-:Y:S01]  /*85d0*/  F2FP.TF32.F32.PACK_B R39, R39 ;  /* 0x00000027ff27723e */ /* 0x000fe200024050ff */
[C---:B-1----:R-:W-:Y:S01]  /*85e0*/  FFMA R28, R27.reuse, R20, R9 ;  /* 0x000000141b1c7223 */ /* 0x042fe20000000009 */
[C---:B------:R-:W-:Y:S01]  /*85f0*/  FFMA R29, R27.reuse, R21, R10 ;  /* 0x000000151b1d7223 */ /* 0x040fe2000000000a */
[C---:B------:R-:W-:Y:S01]  /*8600*/  FFMA R30, R27.reuse, R26, R11 ;  /* 0x0000001a1b1e7223 */ /* 0x040fe2000000000b */
[----:B------:R-:W-:Y:S01]  /*8610*/  FFMA R31, R27, R41, R12 ;  /* 0x000000291b1f7223 */ /* 0x000fe2000000000c */
[----:B------:R3:W-:Y:S01]  /*8620*/  STS.128 [R80+0x4020], R36 ;  /* 0x0040202450007388 */ /* 0x0007e20000000c00 */
[----:B------:R-:W-:Y:S02]  /*8630*/  F2FP.TF32.F32.PACK_B R28, R28 ;  /* 0x0000001cff1c723e */ /* 0x000fe400024050ff */
[----:B------:R-:W-:Y:S02]  /*8640*/  F2FP.TF32.F32.PACK_B R29, R29 ;  /* 0x0000001dff1d723e */ /* 0x000fe400024050ff */
[----:B------:R-:W-:Y:S02]  /*8650*/  F2FP.TF32.F32.PACK_B R30, R30 ;  /* 0x0000001eff1e723e */ /* 0x000fe400024050ff */
[----:B------:R-:W-:Y:S02]  /*8660*/  F2FP.TF32.F32.PACK_B R31, R31 ;  /* 0x0000001fff1f723e */ /* 0x000fe400024050ff */
[----:B------:R-:W-:Y:S02]  /*8670*/  LEA R3, R89, UR49, 0x3 ;  /* 0x0000003159037c11 */ /* 0x000fe4000f8e18ff */
[----:B------:R-:W-:Y:S01]  /*8680*/  @P6 SHF.L.U32 R14, R65, 0x1f, RZ ;  /* 0x0000001f410e6819 */ /* 0x000fe200000006ff */
        /* <DEDUP_REMOVED lines=20> */
.L_x_133:
[----:B------:R-:W-:Y:S05]  /*87d0*/  BSYNC.RECONVERGENT B0 ;  /* 0x0000000000007941 */ /* 0x000fea0003800200 */
.L_x_132:
        /* <DEDUP_REMOVED lines=21> */
.L_x_137:
[----:B------:R-:W-:Y:S05]  /*8930*/  BSYNC B0 ;  /* 0x0000000000007941 */ /* 0x000fea0003800000 */
.L_x_136:
[----:B------:R-:W-:Y:S11]  /*8940*/  ISETP.NE.AND P0, PT, R91, RZ, PT ;  /* 0x000000ff5b00720c */ /* 0x000ff60003f05270 */
[----:B------:R-:W-:Y:S02]  /*8950*/  @!UPT UIADD3 URZ, UPT, UPT, URZ, URZ, URZ ;  /* 0x000000fffffff290 */ /* 0x000fe4000fffe0ff */
[----:B------:R4:W1:Y:S04]  /*8960*/  @P0 LDS.128 R56, [R4] ;  /* 0x0000000004380984 */ /* 0x0008680000000c00 */
[----:B------:R4:W1:Y:S04]  /*8970*/  @P0 LDS.128 R52, [R2+0x10] ;  /* 0x0000100002340984 */ /* 0x0008680000000c00 */
[----:B------:R4:W1:Y:S04]  /*8980*/  @P0 LDS.128 R48, [R0+0x20] ;  /* 0x0000200000300984 */ /* 0x0008680000000c00 */
[----:B------:R4:W1:Y:S02]  /*8990*/  @P0 LDS.128 R44, [R89+0x30] ;  /* 0x00003000592c0984 */ /* 0x0008640000000c00 */
.L_x_135:
[----:B------:R-:W-:Y:S05]  /*89a0*/  BSYNC B1 ;  /* 0x0000000000017941 */ /* 0x000fea0003800000 */
.L_x_134:
        /* <DEDUP_REMOVED lines=11> */
[----:B----4-:R-:W4:Y:S01]  /*8a60*/  LDC.64 R2, c[0x4][R3] ;  /* 0x0100000003027b82 */ /* 0x010f220000000a00 */
        /* <DEDUP_REMOVED lines=9> */
.L_x_139:
[----:B------:R-:W-:Y:S01]  /*8b00*/  ISETP.NE.AND P0, PT, R68, RZ, PT ;  /* 0x000000ff4400720c */ /* 0x000fe20003f05270 */
[----:B------:R-:W-:Y:S05]  /*8b10*/  WARPSYNC.ALL ;  /* 0x0000000000007948 */ /* 0x000fea0003800000 */
[----:B------:R-:W-:Y:S01]  /*8b20*/  R2UR UR4, R25 ;  /* 0x00000000190472ca */ /* 0x000fe200000e0000 */
[----:B------:R-:W-:Y:S01]  /*8b30*/  VIADD R88, R88, 0x100 ;  /* 0x0000010058587836 */ /* 0x000fe20000000000 */
[----:B----4-:R-:W-:Y:S01]  /*8b40*/  LOP3.LUT R0, R56, 0xffffe000, RZ, 0xc0, !PT ;  /* 0xffffe00038007812 */ /* 0x010fe200078ec0ff */
[----:B------:R-:W-:Y:S01]  /*8b50*/  BSSY.RECONVERGENT B0, `(.L_x_140) ;  /* 0x000005b000007945 */ /* 0x000fe20003800200 */
[----:B------:R-:W-:Y:S02]  /*8b60*/  LOP3.LUT R2, R57, 0xffffe000, RZ, 0xc0, !PT ;  /* 0xffffe00039027812 */ /* 0x000fe400078ec0ff */
[----:B------:R-:W-:Y:S02]  /*8b70*/  LOP3.LUT R3, R58, 0xffffe000, RZ, 0xc0, !PT ;  /* 0xffffe0003a037812 */ /* 0x000fe400078ec0ff */
[----:B------:R-:W-:Y:S02]  /*8b80*/  LOP3.LUT R20, R59, 0xffffe000, RZ, 0xc0, !PT ;  /* 0xffffe0003b147812 */ /* 0x000fe400078ec0ff */
[----:B------:R-:W-:Y:S02]  /*8b90*/  LOP3.LUT R21, R52, 0xffffe000, RZ, 0xc0, !PT ;  /* 0xffffe00034157812 */ /* 0x000fe400078ec0ff */
[----:B------:R-:W-:Y:S01]  /*8ba0*/  LOP3.LUT R26, R53, 0xffffe000, RZ, 0xc0, !PT ;  /* 0xffffe000351a7812 */ /* 0x000fe200078ec0ff */
[----:B------:R-:W1:Y:S01]  /*8bb0*/  LDTM.x16 R4, tmem[UR4+0x30] ;  /* 0x00003004000479ee */ /* 0x000e620008240000 */
[----:B---3--:R-:W-:Y:S01]  /*8bc0*/  LOP3.LUT R29, R54, 0xffffe000, RZ, 0xc0, !PT ;  /* 0xffffe000361d7812 */ /* 0x008fe200078ec0ff */
[----:B------:R-:W-:Y:S01]  /*8bd0*/  NOP ;  /* 0x0000000000007918 */ /* 0x000fe20000000000 */
[----:B------:R-:W-:Y:S02]  /*8be0*/  LOP3.LUT R28, R55, 0xffffe000, RZ, 0xc0, !PT ;  /* 0xffffe000371c7812 */ /* 0x000fe400078ec0ff */
[----:B------:R-:W-:Y:S02]  /*8bf0*/  LOP3.LUT R88, R88, 0xfefffff8, RZ, 0xc0, !PT ;  /* 0xfefffff858587812 */ /* 0x000fe400078ec0ff */
[----:B------:R-:W-:Y:S02]  /*8c00*/  LOP3.LUT R31, R48, 0xffffe000, RZ, 0xc0, !PT ;  /* 0xffffe000301f7812 */ /* 0x000fe400078ec0ff */
[----:B------:R-:W-:Y:S01]  /*8c10*/  LOP3.LUT R30, R49, 0xffffe000, RZ, 0xc0, !PT ;  /* 0xffffe000311e7812 */ /* 0x000fe200078ec0ff */
[----:B-1----:R1:W-:Y:S01]  /*8c20*/  SYNCS.ARRIVE.TRANS64.RED.A1T0 RZ, [R88+URZ], RZ ;  /* 0x000000ff58ff79a7 */ /* 0x0023e200081004ff */
[----:B------:R-:W-:Y:S02]  /*8c30*/  LOP3.LUT R33, R50, 0xffffe000, RZ, 0xc0, !PT ;  /* 0xffffe00032217812 */ /* 0x000fe400078ec0ff */
[----:B------:R-:W-:Y:S02]  /*8c40*/  LOP3.LUT R32, R51, 0xffffe000, RZ, 0xc0, !PT ;  /* 0xffffe00033207812 */ /* 0x000fe400078ec0ff */
[----:B------:R-:W-:Y:S02]  /*8c50*/  LOP3.LUT R35, R44, 0xffffe000, RZ, 0xc0, !PT ;  /* 0xffffe0002c237812 */ /* 0x000fe400078ec0ff */
[----:B------:R-:W-:Y:S02]  /*8c60*/  LOP3.LUT R34, R45, 0xffffe000, RZ, 0xc0, !PT ;  /* 0xffffe0002d227812 */ /* 0x000fe400078ec0ff */
[----:B------:R-:W-:Y:S02]  /*8c70*/  LOP3.LUT R37, R46, 0xffffe000, RZ, 0xc0, !PT ;  /* 0xffffe0002e257812 */ /* 0x000fe400078ec0ff */
[----:B------:R-:W-:Y:S01]  /*8c80*/  LOP3.LUT R36, R47, 0xffffe000, RZ, 0xc0, !PT ;  /* 0xffffe0002f247812 */ /* 0x000fe200078ec0ff */
[C---:B------:R-:W-:Y:S01]  /*8c90*/  FMUL R4, R24.reuse, R4 ;  /* 0x0000000418047220 */ /* 0x040fe20000400000 */
[C---:B------:R-:W-:Y:S01]  /*8ca0*/  FMUL R5, R24.reuse, R5 ;  /* 0x0000000518057220 */ /* 0x040fe20000400000 */
[C---:B------:R-:W-:Y:S01]  /*8cb0*/  FMUL R6, R24.reuse, R6 ;  /* 0x0000000618067220 */ /* 0x040fe20000400000 */
[C---:B------:R-:W-:Y:S01]  /*8cc0*/  FMUL R7, R24.reuse, R7 ;  /* 0x0000000718077220 */ /* 0x040fe20000400000 */
[C---:B------:R-:W-:Y:S01]  /*8cd0*/  FFMA R4, R27.reuse, R0, R4 ;  /* 0x000000001b047223 */ /* 0x040fe20000000004 */
[C---:B------:R-:W-:Y:S01]  /*8ce0*/  FFMA R5, R27.reuse, R2, R5 ;  /* 0x000000021b057223 */ /* 0x040fe20000000005 */
[C---:B------:R-:W-:Y:S01]  /*8cf0*/  FFMA R6, R27.reuse, R3, R6 ;  /* 0x000000031b067223 */ /* 0x040fe20000000006 */
[C---:B------:R-:W-:Y:S01]  /*8d00*/  FFMA R7, R27.reuse, R20, R7 ;  /* 0x000000141b077223 */ /* 0x040fe20000000007 */
[C---:B------:R-:W-:Y:S01]  /*8d10*/  FMUL R8, R24.reuse, R8 ;  /* 0x0000000818087220 */ /* 0x040fe20000400000 */
[C---:B------:R-:W-:Y:S01]  /*8d20*/  FMUL R9, R24.reuse, R9 ;  /* 0x0000000918097220 */ /* 0x040fe20000400000 */
[C---:B------:R-:W-:Y:S01]  /*8d30*/  FMUL R10, R24.reuse, R10 ;  /* 0x0000000a180a7220 */ /* 0x040fe20000400000 */
[C---:B------:R-:W-:Y:S01]  /*8d40*/  FMUL R11, R24.reuse, R11 ;  /* 0x0000000b180b7220 */ /* 0x040fe20000400000 */
[----:B------:R-:W-:Y:S01]  /*8d50*/  F2FP.TF32.F32.PACK_B R4, R4 ;  /* 0x00000004ff04723e */ /* 0x000fe200024050ff */
[C---:B------:R-:W-:Y:S01]  /*8d60*/  FFMA R8, R27.reuse, R21, R8 ;  /* 0x000000151b087223 */ /* 0x040fe20000000008 */
[----:B------:R-:W-:Y:S01]  /*8d70*/  F2FP.TF32.F32.PACK_B R5, R5 ;  /* 0x00000005ff05723e */ /* 0x000fe200024050ff */
[C---:B------:R-:W-:Y:S01]  /*8d80*/  FFMA R9, R27.reuse, R26, R9 ;  /* 0x0000001a1b097223 */ /* 0x040fe20000000009 */
[----:B------:R-:W-:Y:S01]  /*8d90*/  F2FP.TF32.F32.PACK_B R6, R6 ;  /* 0x00000006ff06723e */ /* 0x000fe200024050ff */
[C---:B------:R-:W-:Y:S01]  /*8da0*/  FFMA R10, R27.reuse, R29, R10 ;  /* 0x0000001d1b0a7223 */ /* 0x040fe2000000000a */
[----:B------:R-:W-:Y:S01]  /*8db0*/  F2FP.TF32.F32.PACK_B R7, R7 ;  /* 0x00000007ff07723e */ /* 0x000fe200024050ff */
[C---:B------:R-:W-:Y:S01]  /*8dc0*/  FFMA R11, R27.reuse, R28, R11 ;  /* 0x0000001c1b0b7223 */ /* 0x040fe2000000000b */
[C---:B------:R-:W-:Y:S01]  /*8dd0*/  FMUL R12, R24.reuse, R12 ;  /* 0x0000000c180c7220 */ /* 0x040fe20000400000 */
[----:B------:R-:W-:Y:S01]  /*8de0*/  F2FP.TF32.F32.PACK_B R8, R8 ;  /* 0x00000008ff08723e */ /* 0x000fe200024050ff */
[C---:B------:R-:W-:Y:S01]  /*8df0*/  FMUL R13, R24.reuse, R13 ;  /* 0x0000000d180d7220 */ /* 0x040fe20000400000 */
[----:B------:R1:W-:Y:S01]  /*8e00*/  STS.128 [R66+0x6000], R4 ;  /* 0x0060000442007388 */ /* 0x0003e20000000c00 */
        /* <DEDUP_REMOVED lines=8> */
[C---:B------:R-:W-:Y:S01]  /*8e90*/  FFMA R15, R27.reuse, R32, R15 ;  /* 0x000000201b0f7223 */ /* 0x040fe2000000000f */
[C---:B------:R-:W-:Y:S01]  /*8ea0*/  FMUL R16, R24.reuse, R16 ;  /* 0x0000001018107220 */ /* 0x040fe20000400000 */
[----:B------:R-:W-:Y:S01]  /*8eb0*/  F2FP.TF32.F32.PACK_B R12, R12 ;  /* 0x0000000cff0c723e */ /* 0x000fe200024050ff */
[----:B------:R1:W-:Y:S01]  /*8ec0*/  STS.128 [R82+0x6010], R8 ;  /* 0x0060100852007388 */ /* 0x0003e20000000c00 */
        /* <DEDUP_REMOVED lines=9> */
[----:B------:R-:W-:Y:S01]  /*8f60*/  FFMA R19, R27, R36, R19 ;  /* 0x000000241b137223 */ /* 0x000fe20000000013 */
[----:B------:R-:W-:Y:S02]  /*8f70*/  F2FP.TF32.F32.PACK_B R16, R16 ;  /* 0x00000010ff10723e */ /* 0x000fe400024050ff */
[----:B------:R1:W-:Y:S01]  /*8f80*/  STS.128 [R80+0x6020], R12 ;  /* 0x0060200c50007388 */ /* 0x0003e20000000c00 */
[----:B------:R-:W-:Y:S02]  /*8f90*/  F2FP.TF32.F32.PACK_B R17, R17 ;  /* 0x00000011ff11723e */ /* 0x000fe400024050ff */
        /* <DEDUP_REMOVED lines=15> */
[----:B------:R-:W-:Y:S01]  /*9090*/  R2UR UR12, R83 ;  /* 0x00000000530c72ca */ /* 0x000fe200000e0000 */
[----:B------:R-:W-:Y:S02]  /*90a0*/  UIADD3 UR8, UPT, UPT, UR49, 0x6200, URZ ;  /* 0x0000620031087890 */ /* 0x000fe4000fffe0ff */
[----:B---3--:R-:W-:Y:S04]  /*90b0*/  UIADD3 UR4, UP0, UPT, UR6, 0x680, URZ ;  /* 0x0000068006047890 */ /* 0x008fe8000ff1e0ff */
[----:B------:R-:W-:Y:S09]  /*90c0*/  UIADD3.X UR5, UPT, UPT, URZ, UR7, URZ, UP0, !UPT ;  /* 0x00000007ff057290 */ /* 0x000ff200087fe4ff */
[----:B------:R3:W-:Y:S01]  /*90d0*/  UTMASTG.4D.IM2COL [UR8], [UR4] ;  /* 0x00000008040073b5 */ /* 0x0007e20008058000 */
[----:B------:R0:W-:Y:S01]  /*90e0*/  UTMACMDFLUSH ;  /* 0x00000000000079b7 */ /* 0x0001e20000000000 */
[----:B---3--:R-:W-:Y:S04]  /*90f0*/  DEPBAR.LE SB0, 0x1 ;  /* 0x000080400000791a */ /* 0x008fe80000000000 */
.L_x_141:
[----:B------:R-:W-:Y:S05]  /*9100*/  BSYNC.RECONVERGENT B0 ;  /* 0x0000000000007941 */ /* 0x000fea0003800200 */
.L_x_140:
[----:B------:R-:W-:Y:S01]  /*9110*/  BAR.SYNC.DEFER_BLOCKING 0x1, 0x80 ;  /* 0x0042000000007b1d */ /* 0x000fe20000010000 */
[----:B------:R-:W-:Y:S01]  /*9120*/  UISETP.NE.AND UP0, UPT, UR53, -0x4, UPT ;  /* 0xfffffffc3500788c */ /* 0x000fe2000bf05270 */
[----:B------:R-:W-:Y:S08]  /*9130*/  IADD3 R0, PT, PT, R22, 0x1, RZ ;  /* 0x0000000116007810 */ /* 0x000ff00007ffe0ff */
[----:B------:R-:W-:Y:S05]  /*9140*/  BRA.U !UP0, `(.L_x_142) ;  /* 0x0000000108247547 */ /* 0x000fea000b800000 */
[----:B------:R-:W-:Y:S01]  /*9150*/  ISETP.NE.AND P0, PT, R86, RZ, PT ;  /* 0x000000ff5600720c */ /* 0x000fe20003f05270 */
[----:B------:R-:W-:Y:S01]  /*9160*/  IMAD.U32 R2, RZ, RZ, UR50 ;  /* 0x00000032ff027e24 */ /* 0x000fe2000f8e00ff */
[----:B------:R-:W-:Y:S04]  /*9170*/  UIADD3 UR4, UPT, UPT, UR50, 0x1, URZ ;  /* 0x0000000132047890 */ /* 0x000fe8000fffe0ff */
[----:B------:R-:W-:Y:S04]  /*9180*/  UISETP.NE.AND UP0, UPT, UR4, 0x4, UPT ;  /* 0x000000040400788c */ /* 0x000fe8000bf05270 */
[----:B------:R-:W-:Y:S03]  /*9190*/  USEL UR50, UR4, URZ, UP0 ;  /* 0x000000ff04327287 */ /* 0x000fe60008000000 */
[----:B------:R-:W-:Y:S05]  /*91a0*/  @P0 LEA R2, R2, UR49, 0x3 ;  /* 0x0000003102020c11 */ /* 0x000fea000f8e18ff */
[----:B------:R-:W-:Y:S05]  /*91b0*/  @P0 VIADD R3, R2, 0xb0 ;  /* 0x000000b002030836 */ /* 0x000fea0000000000 */
[----:B------:R-:W-:Y:S04]  /*91c0*/  @P0 PRMT R3, R92, 0x654, R3 ;  /* 0x000006545c030816 */ /* 0x000fe80000000003 */
[----:B------:R3:W-:Y:S03]  /*91d0*/  @P0 SYNCS.ARRIVE.TRANS64.RED.A1T0 RZ, [R3+URZ], RZ ;  /* 0x000000ff03ff09a7 */ /* 0x0007e600081004ff */
.L_x_142:
[----:B------:R-:W-:Y:S01]  /*91e0*/  R2UR UR5, R77 ;  /* 0x000000004d0572ca */ /* 0x000fe200000e0000 */
[----:B------:R-:W-:Y:S01]  /*91f0*/  UISETP.NE.AND UP0, UPT, UR62, URZ, UPT ;  /* 0x000000ff3e00728c */ /* 0x000fe2000bf05270 */
[----:B------:R-:W-:Y:S01]  /*9200*/  R2UR UR4, R78 ;  /* 0x000000004e0472ca */ /* 0x000fe200000e0000 */
[----:B------:R-:W-:Y:S01]  /*9210*/  UIADD3 UR53, UPT, UPT, UR53, 0x4, URZ ;  /* 0x0000000435357890 */ /* 0x000fe2000fffe0ff */
[C---:B------:R-:W-:Y:S01]  /*9220*/  ISETP.NE.AND P0, PT, R0.reuse, 0x2, PT ;  /* 0x000000020000780c */ /* 0x040fe20003f05270 */
[----:B------:R-:W-:Y:S01]  /*9230*/  UMOV UR52, UR63 ;  /* 0x0000003f00347c82 */ /* 0x000fe20008000000 */
[----:B------:R-:W-:Y:S02]  /*9240*/  LOP3.LUT R63, R63, 0x1, RZ, 0x3c, !PT ;  /* 0x000000013f3f7812 */ /* 0x000fe400078e3cff */
[----:B---3--:R-:W-:Y:S02]  /*9250*/  SEL R3, RZ, 0x1, P0 ;  /* 0x00000001ff037807 */ /* 0x008fe40000000000 */
[----:B------:R-:W-:Y:S02]  /*9260*/  SEL R22, R0, RZ, P0 ;  /* 0x000000ff00167207 */ /* 0x000fe40000000000 */
[----:B------:R-:W-:Y:S01]  /*9270*/  LOP3.LUT R64, R64, R3, RZ, 0x3c, !PT ;  /* 0x0000000340407212 */ /* 0x000fe200078e3cff */
[----:B------:R-:W-:Y:S02]  /*9280*/  UIADD3 UR21, UPT, UPT, UR36, UR5, URZ ;  /* 0x0000000524157290 */ /* 0x000fe4000fffe0ff */
[----:B------:R-:W-:Y:S01]  /*9290*/  UIADD3 UR51, UPT, UPT, UR37, UR4, URZ ;  /* 0x0000000425337290 */ /* 0x000fe2000fffe0ff */
[----:B------:R-:W-:Y:S11]  /*92a0*/  BRA.U UP0, `(.L_x_143) ;  /* 0xffffffc900887547 */ /* 0x000ff6000b83ffff */
[----:B------:R-:W-:-:S13]  /*92b0*/  R2UR UR4, R79 ;  /* 0x000000004f0472ca */ /* 0x000fda00000e0000 */
[----:B------:R-:W-:-:S09]  /*92c0*/  UISETP.NE.AND UP0, UPT, UR4, URZ, UPT ;  /* 0x000000ff0400728c */ /* 0x000fd2000bf05270 */
[----:B------:R-:W-:Y:S05]  /*92d0*/  BRA.U !UP0, `(.L_x_144) ;  /* 0x0000000108487547 */ /* 0x000fea000b800000 */
[----:B------:R-:W3:Y:S02]  /*92e0*/  LDCU.64 UR4, c[0x0][0x890] ;  /* 0x00011200ff0477ac */ /* 0x000ee40008000a00 */
[----:B---3--:R-:W-:-:S04]  /*92f0*/  UISETP.NE.U32.AND UP0, UPT, UR4, URZ, UPT ;  /* 0x000000ff0400728c */ /* 0x008fc8000bf05070 */
[----:B------:R-:W-:-:S09]  /*9300*/  UISETP.NE.AND.EX UP0, UPT, UR5, URZ, UPT, UP0 ;  /* 0x000000ff0500728c */ /* 0x000fd2000bf05300 */
[----:B------:R-:W-:Y:S05]  /*9310*/  BRA.U UP0, `(.L_x_145) ;  /* 0x00000001000c7547 */ /* 0x000fea000b800000 */
[----:B------:R-:W-:-:S13]  /*9320*/  FSETP.NEU.AND P0, PT, R27, RZ, PT ;  /* 0x000000ff1b00720b */ /* 0x000fda0003f0d000 */
[----:B------:R-:W-:Y:S05]  /*9330*/  @!P0 EXIT ;  /* 0x000000000000894d */ /* 0x000fea0003800000 */
[----:B------:R-:W-:Y:S05]  /*9340*/  BRA `(.L_x_144) ;  /* 0x00000000002c7947 */ /* 0x000fea0003800000 */
.L_x_145:
[----:B------:R-:W-:Y:S01]  /*9350*/  ISETP.NE.AND P0, PT, R85, RZ, PT ;  /* 0x000000ff5500720c */ /* 0x000fe20003f05270 */
[----:B------:R-:W-:-:S12]  /*9360*/  BSSY.RECONVERGENT B0, `(.L_x_144) ;  /* 0x0000009000007945 */ /* 0x000fd80003800200 */
[----:B------:R-:W-:Y:S05]  /*9370*/  @P0 BRA `(.L_x_146) ;  /* 0x0000000000140947 */ /* 0x000fea0003800000 */
[----:B------:R-:W3:Y:S02]  /*9380*/  LDCU.64 UR4, c[0x0][0x888] ;  /* 0x00011100ff0477ac */ /* 0x000ee40008000a00 */
[----:B---3--:R-:W-:-:S04]  /*9390*/  ISETP.NE.U32.AND P0, PT, RZ, UR4, PT ;  /* 0x00000004ff007c0c */ /* 0x008fc8000bf05070 */
[----:B------:R-:W-:-:S13]  /*93a0*/  ISETP.NE.AND.EX P0, PT, RZ, UR5, PT, P0 ;  /* 0x00000005ff007c0c */ /* 0x000fda000bf05300 */
[----:B------:R-:W-:Y:S05]  /*93b0*/  @!P0 EXIT ;  /* 0x000000000000894d */ /* 0x000fea0003800000 */
[----:B------:R-:W-:Y:S05]  /*93c0*/  BRA `(.L_x_147) ;  /* 0x0000000000087947 */ /* 0x000fea0003800000 */
.L_x_146:
[----:B------:R-:W-:-:S13]  /*93d0*/  FSETP.NEU.AND P0, PT, R27, RZ, PT ;  /* 0x000000ff1b00720b */ /* 0x000fda0003f0d000 */
[----:B------:R-:W-:Y:S05]  /*93e0*/  @!P0 EXIT ;  /* 0x000000000000894d */ /* 0x000fea0003800000 */
.L_x_147:
[----:B------:R-:W-:Y:S05]  /*93f0*/  BSYNC.RECONVERGENT B0 ;  /* 0x0000000000007941 */ /* 0x000fea0003800200 */
.L_x_144:
[----:B------:R-:W3:Y:S01]  /*9400*/  S2UR UR5, SR_CgaCtaId ;  /* 0x00000000000579c3 */ /* 0x000ee20000008800 */
[----:B------:R-:W-:Y:S01]  /*9410*/  ULEA UR4, UR50, UR49, 0x3 ;  /* 0x0000003132047291 */ /* 0x000fe2000f8e18ff */
[----:B------:R-:W-:-:S04]  /*9420*/  DEPBAR.LE SB0, 0x0 ;  /* 0x000080000000791a */ /* 0x000fc80000000000 */
[----:B------:R-:W-:-:S04]  /*9430*/  UIADD3 UR4, UPT, UPT, UR4, 0xb0, URZ ;  /* 0x000000b004047890 */ /* 0x000fc8000fffe0ff */
[----:B---3--:R-:W-:-:S09]  /*9440*/  UPRMT UR4, UR5, 0x654, UR4 ;  /* 0x0000065405047896 */ /* 0x008fd20008000004 */
[----:B------:R-:W-:Y:S01]  /*9450*/  SYNCS.ARRIVE.TRANS64.RED.A1T0 RZ, [UR4], RZ ;  /* 0x000000ffffff79a7 */ /* 0x000fe20008100404 */
[----:B------:R-:W-:Y:S05]  /*9460*/  EXIT ;  /* 0x000000000000794d */ /* 0x000fea0003800000 */
.L_x_25:
[----:B------:R-:W-:Y:S07]  /*9470*/  MOV R0, UR17 ;  /* 0x0000001100007c02 */ /* 0x000fee0008000f00 */
.L_x_148:
[----:B-1----:R1:W2:Y:S02]  /*9480*/  SYNCS.PHASECHK.TRANS64.TRYWAIT P0, [R0+URZ+0x48], R5 ;  /* 0x00004805000075a7 */ /* 0x0022a400080011ff */
[----:B--2---:R-:W-:Y:S05]  /*9490*/  @!P0 NANOSLEEP.SYNCS 0x989680 ;  /* 0x009896800000895d */ /* 0x004fea0003900000 */
[----:B------:R-:W2:Y:S02]  /*94a0*/  @!P0 SYNCS.PHASECHK.TRANS64 P0, [R0+URZ+0x48], R5 ;  /* 0x00004805000085a7 */ /* 0x000ea400080010ff */
[----:B--2---:R-:W-:Y:S05]  /*94b0*/  @!P0 BRA `(.L_x_148) ;  /* 0xfffffffc00f08947 */ /* 0x004fea000383ffff */
[----:B------:R-:W-:Y:S05]  /*94c0*/  BRA `(.L_x_24) ;  /* 0xffffff8400c07947 */ /* 0x000fea000383ffff */
.L_x_32:
[----:B------:R-:W-:Y:S07]  /*94d0*/  MOV R0, UR17 ;  /* 0x0000001100007c02 */ /* 0x000fee0008000f00 */
.L_x_149:
[----:B-1----:R1:W2:Y:S02]  /*94e0*/  SYNCS.PHASECHK.TRANS64.TRYWAIT P0, [R0+URZ+0x48], R5 ;  /* 0x00004805000075a7 */ /* 0x0022a400080011ff */
[----:B--2---:R-:W-:Y:S05]  /*94f0*/  @!P0 NANOSLEEP.SYNCS 0x989680 ;  /* 0x009896800000895d */ /* 0x004fea0003900000 */
[----:B------:R-:W2:Y:S02]  /*9500*/  @!P0 SYNCS.PHASECHK.TRANS64 P0, [R0+URZ+0x48], R5 ;  /* 0x00004805000085a7 */ /* 0x000ea400080010ff */
[----:B--2---:R-:W-:Y:S05]  /*9510*/  @!P0 BRA `(.L_x_149) ;  /* 0xfffffffc00f08947 */ /* 0x004fea000383ffff */
[----:B------:R-:W-:Y:S05]  /*9520*/  BRA `(.L_x_31) ;  /* 0xffffff8c001c7947 */ /* 0x000fea000383ffff */
.L_x_37:
[----:B------:R-:W-:-:S07]  /*9530*/  MOV R0, UR25 ;  /* 0x0000001900007c02 */ /* 0x000fce0008000f00 */
.L_x_150:
[----:B-1----:R1:W2:Y:S02]  /*9540*/  SYNCS.PHASECHK.TRANS64.TRYWAIT P0, [R0+URZ+0xe0], R3 ;  /* 0x0000e003000075a7 */ /* 0x0022a400080011ff */
[----:B--2---:R-:W-:Y:S05]  /*9550*/  @!P0 NANOSLEEP.SYNCS 0x989680 ;  /* 0x009896800000895d */ /* 0x004fea0003900000 */
[----:B------:R-:W2:Y:S02]  /*9560*/  @!P0 SYNCS.PHASECHK.TRANS64 P0, [R0+URZ+0xe0], R3 ;  /* 0x0000e003000085a7 */ /* 0x000ea400080010ff */
[----:B--2---:R-:W-:Y:S05]  /*9570*/  @!P0 BRA `(.L_x_150) ;  /* 0xfffffffc00f08947 */ /* 0x004fea000383ffff */
[----:B------:R-:W-:Y:S05]  /*9580*/  BRA `(.L_x_151) ;  /* 0xffffff8c00e87947 */ /* 0x000fea000383ffff */
.L_x_41:
[----:B------:R-:W-:-:S07]  /*9590*/  MOV R0, UR4 ;  /* 0x0000000400007c02 */ /* 0x000fce0008000f00 */
.L_x_152:
[----:B-1----:R1:W2:Y:S02]  /*95a0*/  SYNCS.PHASECHK.TRANS64.TRYWAIT P0, [R0+URZ], R3 ;  /* 0x00000003000075a7 */ /* 0x0022a400080011ff */
[----:B--2---:R-:W-:Y:S05]  /*95b0*/  @!P0 NANOSLEEP.SYNCS 0x989680 ;  /* 0x009896800000895d */ /* 0x004fea0003900000 */
[----:B------:R-:W2:Y:S02]  /*95c0*/  @!P0 SYNCS.PHASECHK.TRANS64 P0, [R0+URZ], R3 ;  /* 0x00000003000085a7 */ /* 0x000ea400080010ff */
[----:B--2---:R-:W-:Y:S05]  /*95d0*/  @!P0 BRA `(.L_x_152) ;  /* 0xfffffffc00f08947 */ /* 0x004fea000383ffff */
[----:B------:R-:W-:Y:S05]  /*95e0*/  BRA `(.L_x_153) ;  /* 0xffffff9400807947 */ /* 0x000fea000383ffff */
.L_x_42:
[----:B------:R-:W-:-:S07]  /*95f0*/  MOV R0, UR5 ;  /* 0x0000000500007c02 */ /* 0x000fce0008000f00 */
.L_x_154:
[----:B-1----:R1:W2:Y:S02]  /*9600*/  SYNCS.PHASECHK.TRANS64.TRYWAIT P0, [R0+URZ], R3 ;  /* 0x00000003000075a7 */ /* 0x0022a400080011ff */
[----:B--2---:R-:W-:Y:S05]  /*9610*/  @!P0 NANOSLEEP.SYNCS 0x989680 ;  /* 0x009896800000895d */ /* 0x004fea0003900000 */
[----:B------:R-:W2:Y:S02]  /*9620*/  @!P0 SYNCS.PHASECHK.TRANS64 P0, [R0+URZ], R3 ;  /* 0x00000003000085a7 */ /* 0x000ea400080010ff */
[----:B--2---:R-:W-:Y:S05]  /*9630*/  @!P0 BRA `(.L_x_154) ;  /* 0xfffffffc00f08947 */ /* 0x004fea000383ffff */
[----:B------:R-:W-:Y:S05]  /*9640*/  BRA `(.L_x_155) ;  /* 0xffffff9400907947 */ /* 0x000fea000383ffff */
.L_x_43:
[----:B------:R-:W-:-:S07]  /*9650*/  MOV R0, UR5 ;  /* 0x0000000500007c02 */ /* 0x000fce0008000f00 */
.L_x_156:
[----:B-1----:R1:W2:Y:S02]  /*9660*/  SYNCS.PHASECHK.TRANS64.TRYWAIT P0, [R0+URZ], R3 ;  /* 0x00000003000075a7 */ /* 0x0022a400080011ff */
[----:B--2---:R-:W-:Y:S05]  /*9670*/  @!P0 NANOSLEEP.SYNCS 0x989680 ;  /* 0x009896800000895d */ /* 0x004fea0003900000 */
[----:B------:R-:W2:Y:S02]  /*9680*/  @!P0 SYNCS.PHASECHK.TRANS64 P0, [R0+URZ], R3 ;  /* 0x00000003000085a7 */ /* 0x000ea400080010ff */
[----:B--2---:R-:W-:Y:S05]  /*9690*/  @!P0 BRA `(.L_x_156) ;  /* 0xfffffffc00f08947 */ /* 0x004fea000383ffff */
[----:B------:R-:W-:Y:S05]  /*96a0*/  BRA `(.L_x_157) ;  /* 0xffffff9400a07947 */ /* 0x000fea000383ffff */
.L_x_44:
[----:B------:R-:W-:-:S07]  /*96b0*/  MOV R0, UR5 ;  /* 0x0000000500007c02 */ /* 0x000fce0008000f00 */
.L_x_158:
[----:B-1----:R1:W2:Y:S02]  /*96c0*/  SYNCS.PHASECHK.TRANS64.TRYWAIT P0, [R0+URZ], R3 ;  /* 0x00000003000075a7 */ /* 0x0022a400080011ff */
[----:B--2---:R-:W-:Y:S05]  /*96d0*/  @!P0 NANOSLEEP.SYNCS 0x989680 ;  /* 0x009896800000895d */ /* 0x004fea0003900000 */
[----:B------:R-:W2:Y:S02]  /*96e0*/  @!P0 SYNCS.PHASECHK.TRANS64 P0, [R0+URZ], R3 ;  /* 0x00000003000085a7 */ /* 0x000ea400080010ff */
[----:B--2---:R-:W-:Y:S05]  /*96f0*/  @!P0 BRA `(.L_x_158) ;  /* 0xfffffffc00f08947 */ /* 0x004fea000383ffff */
[----:B------:R-:W-:Y:S05]  /*9700*/  BRA `(.L_x_159) ;  /* 0xffffff9400b07947 */ /* 0x000fea000383ffff */
.L_x_45:
[----:B------:R-:W-:-:S07]  /*9710*/  MOV R0, UR5 ;  /* 0x0000000500007c02 */ /* 0x000fce0008000f00 */
.L_x_160:
[----:B-1----:R1:W2:Y:S02]  /*9720*/  SYNCS.PHASECHK.TRANS64.TRYWAIT P0, [R0+URZ], R3 ;  /* 0x00000003000075a7 */ /* 0x0022a400080011ff */
[----:B--2---:R-:W-:Y:S05]  /*9730*/  @!P0 NANOSLEEP.SYNCS 0x989680 ;  /* 0x009896800000895d */ /* 0x004fea0003900000 */
[----:B------:R-:W2:Y:S02]  /*9740*/  @!P0 SYNCS.PHASECHK.TRANS64 P0, [R0+URZ], R3 ;  /* 0x00000003000085a7 */ /* 0x000ea400080010ff */
[----:B--2---:R-:W-:Y:S05]  /*9750*/  @!P0 BRA `(.L_x_160) ;  /* 0xfffffffc00f08947 */ /* 0x004fea000383ffff */
[----:B------:R-:W-:Y:S05]  /*9760*/  BRA `(.L_x_161) ;  /* 0xffffff9400c07947 */ /* 0x000fea000383ffff */
.L_x_46:
[----:B------:R-:W-:-:S07]  /*9770*/  MOV R0, UR5 ;  /* 0x0000000500007c02 */ /* 0x000fce0008000f00 */
.L_x_162:
[----:B-1----:R1:W2:Y:S02]  /*9780*/  SYNCS.PHASECHK.TRANS64.TRYWAIT P0, [R0+URZ], R3 ;  /* 0x00000003000075a7 */ /* 0x0022a400080011ff */
[----:B--2---:R-:W-:Y:S05]  /*9790*/  @!P0 NANOSLEEP.SYNCS 0x989680 ;  /* 0x009896800000895d */ /* 0x004fea0003900000 */
[----:B------:R-:W2:Y:S02]  /*97a0*/  @!P0 SYNCS.PHASECHK.TRANS64 P0, [R0+URZ], R3 ;  /* 0x00000003000085a7 */ /* 0x000ea400080010ff */
[----:B--2---:R-:W-:Y:S05]  /*97b0*/  @!P0 BRA `(.L_x_162) ;  /* 0xfffffffc00f08947 */ /* 0x004fea000383ffff */
[----:B------:R-:W-:Y:S05]  /*97c0*/  BRA `(.L_x_163) ;  /* 0xffffff9400d07947 */ /* 0x000fea000383ffff */
.L_x_47:
[----:B------:R-:W-:-:S07]  /*97d0*/  MOV R0, UR5 ;  /* 0x0000000500007c02 */ /* 0x000fce0008000f00 */
.L_x_164:
[----:B-1----:R1:W2:Y:S02]  /*97e0*/  SYNCS.PHASECHK.TRANS64.TRYWAIT P0, [R0+URZ], R3 ;  /* 0x00000003000075a7 */ /* 0x0022a400080011ff */
[----:B--2---:R-:W-:Y:S05]  /*97f0*/  @!P0 NANOSLEEP.SYNCS 0x989680 ;  /* 0x009896800000895d */ /* 0x004fea0003900000 */
[----:B------:R-:W2:Y:S02]  /*9800*/  @!P0 SYNCS.PHASECHK.TRANS64 P0, [R0+URZ], R3 ;  /* 0x00000003000085a7 */ /* 0x000ea400080010ff */
[----:B--2---:R-:W-:Y:S05]  /*9810*/  @!P0 BRA `(.L_x_164) ;  /* 0xfffffffc00f08947 */ /* 0x004fea000383ffff */
[----:B------:R-:W-:Y:S05]  /*9820*/  BRA `(.L_x_165) ;  /* 0xffffff9400e07947 */ /* 0x000fea000383ffff */
.L_x_48:
[----:B------:R-:W-:-:S07]  /*9830*/  MOV R0, UR5 ;  /* 0x0000000500007c02 */ /* 0x000fce0008000f00 */
.L_x_166:
[----:B-1----:R1:W2:Y:S02]  /*9840*/  SYNCS.PHASECHK.TRANS64.TRYWAIT P0, [R0+URZ], R3 ;  /* 0x00000003000075a7 */ /* 0x0022a400080011ff */
[----:B--2---:R-:W-:Y:S05]  /*9850*/  @!P0 NANOSLEEP.SYNCS 0x989680 ;  /* 0x009896800000895d */ /* 0x004fea0003900000 */
[----:B------:R-:W2:Y:S02]  /*9860*/  @!P0 SYNCS.PHASECHK.TRANS64 P0, [R0+URZ], R3 ;  /* 0x00000003000085a7 */ /* 0x000ea400080010ff */
[----:B--2---:R-:W-:Y:S05]  /*9870*/  @!P0 BRA `(.L_x_166) ;  /* 0xfffffffc00f08947 */ /* 0x004fea000383ffff */
[----:B------:R-:W-:Y:S05]  /*9880*/  BRA `(.L_x_167) ;  /* 0xffffff9400f07947 */ /* 0x000fea000383ffff */
.L_x_51:
[----:B------:R-:W-:-:S07]  /*9890*/  MOV R4, UR4 ;  /* 0x0000000400047c02 */ /* 0x000fce0008000f00 */
.L_x_168:
[----:B--2---:R2:W3:Y:S02]  /*98a0*/  SYNCS.PHASECHK.TRANS64.TRYWAIT P1, [R4+URZ+0xe8], R7 ;  /* 0x0000e807040075a7 */ /* 0x0044e400080211ff */
[----:B---3--:R-:W-:Y:S05]  /*98b0*/  @!P1 NANOSLEEP.SYNCS 0x989680 ;  /* 0x009896800000995d */ /* 0x008fea0003900000 */
[----:B------:R-:W3:Y:S02]  /*98c0*/  @!P1 SYNCS.PHASECHK.TRANS64 P1, [R4+URZ+0xe8], R7 ;  /* 0x0000e807040095a7 */ /* 0x000ee400080210ff */
[----:B---3--:R-:W-:Y:S05]  /*98d0*/  @!P1 BRA `(.L_x_168) ;  /* 0xfffffffc00f09947 */ /* 0x008fea000383ffff */
[----:B------:R-:W-:Y:S05]  /*98e0*/  BRA `(.L_x_169) ;  /* 0xffffff9800607947 */ /* 0x000fea000383ffff */
.L_x_52:
[----:B--2---:R-:W-:-:S07]  /*98f0*/  MOV R4, UR4 ;  /* 0x0000000400047c02 */ /* 0x004fce0008000f00 */
.L_x_170:
[----:B--2---:R2:W3:Y:S02]  /*9900*/  SYNCS.PHASECHK.TRANS64.TRYWAIT P1, [R4+URZ+0xe0], R5 ;  /* 0x0000e005040075a7 */ /* 0x0044e400080211ff */
[----:B---3--:R-:W-:Y:S05]  /*9910*/  @!P1 NANOSLEEP.SYNCS 0x989680 ;  /* 0x009896800000995d */ /* 0x008fea0003900000 */
[----:B------:R-:W3:Y:S02]  /*9920*/  @!P1 SYNCS.PHASECHK.TRANS64 P1, [R4+URZ+0xe0], R5 ;  /* 0x0000e005040095a7 */ /* 0x000ee400080210ff */
[----:B---3--:R-:W-:Y:S05]  /*9930*/  @!P1 BRA `(.L_x_170) ;  /* 0xfffffffc00f09947 */ /* 0x008fea000383ffff */
[----:B------:R-:W-:Y:S05]  /*9940*/  BRA `(.L_x_171) ;  /* 0xffffff9800687947 */ /* 0x000fea000383ffff */
.L_x_62:
[----:B--2---:R-:W-:-:S04]  /*9950*/  MOV R5, UR5 ;  /* 0x0000000500057c02 */ /* 0x004fc80008000f00 */
[----:B------:R2:W3:Y:S03]  /*9960*/  SYNCS.PHASECHK.TRANS64.TRYWAIT P0, [R5+URZ+0x8], R6 ;  /* 0x00000806050075a7 */ /* 0x0004e600080011ff */
[----:B---3--:R-:W-:Y:S05]  /*9970*/  @!P0 NANOSLEEP.SYNCS 0x989680 ;  /* 0x009896800000895d */ /* 0x008fea0003900000 */
[----:B------:R-:W3:Y:S02]  /*9980*/  @!P0 SYNCS.PHASECHK.TRANS64 P0, [R5+URZ+0x8], R6 ;  /* 0x00000806050085a7 */ /* 0x000ee400080010ff */
[----:B---3--:R-:W-:Y:S05]  /*9990*/  @!P0 BRA `(.L_x_62) ;  /* 0xfffffffc00ec8947 */ /* 0x008fea000383ffff */
[----:B------:R-:W-:Y:S05]  /*99a0*/  BRA `(.L_x_61) ;  /* 0xffffff9c00347947 */ /* 0x000fea000383ffff */
.L_x_64:
[----:B------:R-:W-:Y:S01]  /*99b0*/  BSSY B0, `(.L_x_172) ;  /* 0x0000006000007945 */ /* 0x000fe20003800000 */
[----:B------:R-:W-:-:S07]  /*99c0*/  MOV R15, 0xffffffff ;  /* 0xffffffff000f7802 */ /* 0x000fce0000000f00 */
[----:B-12--5:R-:W-:Y:S05]  /*99d0*/  WARPSYNC.COLLECTIVE R15, `(.L_x_173) ;  /* 0x000000000f0c7348 */ /* 0x026fea0003c00000 */
[----:B------:R-:W-:Y:S02]  /*99e0*/  ELECT P6, UR79, PT ;  /* 0x00000000004f782f */ /* 0x000fe400038c0000 */
[----:B------:R-:W-:Y:S01]  /*99f0*/  MOV R14, UR79 ;  /* 0x0000004f000e7c02 */ /* 0x000fe20008000f00 */
[----:B-12--5:R-:W-:Y:S10]  /*9a00*/  ENDCOLLECTIVE ;  /* 0x000000000000791b */ /* 0x026ff40003800000 */
.L_x_173:
[----:B------:R-:W-:Y:S05]  /*9a10*/  BSYNC B0 ;  /* 0x0000000000007941 */ /* 0x000fea0003800000 */
.L_x_172:
[----:B------:R-:W-:Y:S05]  /*9a20*/  BRA `(.L_x_174) ;  /* 0xffffff9c00647947 */ /* 0x000fea000383ffff */
.L_x_66:
[----:B--2---:R-:W-:-:S04]  /*9a30*/  MOV R3, UR5 ;  /* 0x0000000500037c02 */ /* 0x004fc80008000f00 */
[----:B------:R2:W3:Y:S03]  /*9a40*/  SYNCS.PHASECHK.TRANS64.TRYWAIT P0, [R3+URZ+0x8], R4 ;  /* 0x00000804030075a7 */ /* 0x0004e600080011ff */
[----:B---3--:R-:W-:Y:S05]  /*9a50*/  @!P0 NANOSLEEP.SYNCS 0x989680 ;  /* 0x009896800000895d */ /* 0x008fea0003900000 */
[----:B------:R-:W3:Y:S02]  /*9a60*/  @!P0 SYNCS.PHASECHK.TRANS64 P0, [R3+URZ+0x8], R4 ;  /* 0x00000804030085a7 */ /* 0x000ee400080010ff */
[----:B---3--:R-:W-:Y:S05]  /*9a70*/  @!P0 BRA `(.L_x_66) ;  /* 0xfffffffc00ec8947 */ /* 0x008fea000383ffff */
[----:B------:R-:W-:Y:S05]  /*9a80*/  BRA `(.L_x_65) ;  /* 0xffffff9c00687947 */ /* 0x000fea000383ffff */
.L_x_67:
[----:B------:R-:W-:-:S07]  /*9a90*/  MOV R4, UR20 ;  /* 0x0000001400047c02 */ /* 0x000fce0008000f00 */
.L_x_175:
[----:B-1----:R1:W2:Y:S02]  /*9aa0*/  SYNCS.PHASECHK.TRANS64.TRYWAIT P0, [R4+URZ+0xe0], R5 ;  /* 0x0000e005040075a7 */ /* 0x0022a400080011ff */
[----:B--2---:R-:W-:Y:S05]  /*9ab0*/  @!P0 NANOSLEEP.SYNCS 0x989680 ;  /* 0x009896800000895d */ /* 0x004fea0003900000 */
[----:B------:R-:W2:Y:S02]  /*9ac0*/  @!P0 SYNCS.PHASECHK.TRANS64 P0, [R4+URZ+0xe0], R5 ;  /* 0x0000e005040085a7 */ /* 0x000ea400080010ff */
[----:B--2---:R-:W-:Y:S05]  /*9ad0*/  @!P0 BRA `(.L_x_175) ;  /* 0xfffffffc00f08947 */ /* 0x004fea000383ffff */
[----:B------:R-:W-:Y:S05]  /*9ae0*/  BRA `(.L_x_176) ;  /* 0xffffffa000607947 */ /* 0x000fea000383ffff */
.L_x_69:
[----:B------:R-:W-:-:S07]  /*9af0*/  MOV R4, UR25 ;  /* 0x0000001900047c02 */ /* 0x000fce0008000f00 */
.L_x_177:
[----:B-1----:R1:W2:Y:S02]  /*9b00*/  SYNCS.PHASECHK.TRANS64.TRYWAIT P0, [R4+URZ+0x100], R5 ;  /* 0x00010005040075a7 */ /* 0x0022a400080011ff */
[----:B--2---:R-:W-:Y:S05]  /*9b10*/  @!P0 NANOSLEEP.SYNCS 0x989680 ;  /* 0x009896800000895d */ /* 0x004fea0003900000 */
[----:B------:R-:W2:Y:S02]  /*9b20*/  @!P0 SYNCS.PHASECHK.TRANS64 P0, [R4+URZ+0x100], R5 ;  /* 0x00010005040085a7 */ /* 0x000ea400080010ff */
[----:B--2---:R-:W-:Y:S05]  /*9b30*/  @!P0 BRA `(.L_x_177) ;  /* 0xfffffffc00f08947 */ /* 0x004fea000383ffff */
[----:B------:R-:W-:Y:S05]  /*9b40*/  BRA `(.L_x_68) ;  /* 0xffffffa000807947 */ /* 0x000fea000383ffff */
.L_x_73:
[----:B-1----:R-:W-:Y:S07]  /*9b50*/  MOV R4, UR18 ;  /* 0x0000001200047c02 */ /* 0x002fee0008000f00 */
.L_x_178:
[----:B-1----:R1:W2:Y:S02]  /*9b60*/  SYNCS.PHASECHK.TRANS64.TRYWAIT P0, [R4+URZ], R7 ;  /* 0x00000007040075a7 */ /* 0x0022a400080011ff */
[----:B--2---:R-:W-:Y:S05]  /*9b70*/  @!P0 NANOSLEEP.SYNCS 0x989680 ;  /* 0x009896800000895d */ /* 0x004fea0003900000 */
[----:B------:R-:W2:Y:S02]  /*9b80*/  @!P0 SYNCS.PHASECHK.TRANS64 P0, [R4+URZ], R7 ;  /* 0x00000007040085a7 */ /* 0x000ea400080010ff */
[----:B--2---:R-:W-:Y:S05]  /*9b90*/  @!P0 BRA `(.L_x_178) ;  /* 0xfffffffc00f08947 */ /* 0x004fea000383ffff */
[----:B------:R-:W-:Y:S05]  /*9ba0*/  BRA `(.L_x_72) ;  /* 0xffffffa000a47947 */ /* 0x000fea000383ffff */
.L_x_77:
[----:B--2---:R-:W-:-:S07]  /*9bb0*/  MOV R0, UR4 ;  /* 0x0000000400007c02 */ /* 0x004fce0008000f00 */
.L_x_179:
[----:B-1----:R1:W2:Y:S02]  /*9bc0*/  SYNCS.PHASECHK.TRANS64.TRYWAIT P0, [R0+URZ], R5 ;  /* 0x00000005000075a7 */ /* 0x0022a400080011ff */
[----:B--2---:R-:W-:Y:S05]  /*9bd0*/  @!P0 NANOSLEEP.SYNCS 0x989680 ;  /* 0x009896800000895d */ /* 0x004fea0003900000 */
[----:B------:R-:W2:Y:S02]  /*9be0*/  @!P0 SYNCS.PHASECHK.TRANS64 P0, [R0+URZ], R5 ;  /* 0x00000005000085a7 */ /* 0x000ea400080010ff */
[----:B--2---:R-:W-:Y:S05]  /*9bf0*/  @!P0 BRA `(.L_x_179) ;  /* 0xfffffffc00f08947 */ /* 0x004fea000383ffff */
[----:B------:R-:W-:Y:S05]  /*9c00*/  BRA `(.L_x_180) ;  /* 0xffffffa400ac7947 */ /* 0x000fea000383ffff */
.L_x_80:
[----:B------:R-:W-:-:S07]  /*9c10*/  MOV R0, UR20 ;  /* 0x0000001400007c02 */ /* 0x000fce0008000f00 */
.L_x_181:
[----:B-1----:R1:W2:Y:S02]  /*9c20*/  SYNCS.PHASECHK.TRANS64.TRYWAIT P1, [R0+URZ+0x110], R5 ;  /* 0x00011005000075a7 */ /* 0x0022a400080211ff */
[----:B--2---:R-:W-:Y:S05]  /*9c30*/  @!P1 NANOSLEEP.SYNCS 0x989680 ;  /* 0x009896800000995d */ /* 0x004fea0003900000 */
[----:B------:R-:W2:Y:S02]  /*9c40*/  @!P1 SYNCS.PHASECHK.TRANS64 P1, [R0+URZ+0x110], R5 ;  /* 0x00011005000095a7 */ /* 0x000ea400080210ff */
[----:B--2---:R-:W-:Y:S05]  /*9c50*/  @!P1 BRA `(.L_x_181) ;  /* 0xfffffffc00f09947 */ /* 0x004fea000383ffff */
[----:B------:R-:W-:Y:S05]  /*9c60*/  BRA `(.L_x_182) ;  /* 0xffffffa400f87947 */ /* 0x000fea000383ffff */
.L_x_85:
[----:B------:R-:W-:Y:S07]  /*9c70*/  MOV R2, UR31 ;  /* 0x0000001f00027c02 */ /* 0x000fee0008000f00 */
.L_x_183:
[----:B-1----:R1:W2:Y:S02]  /*9c80*/  SYNCS.PHASECHK.TRANS64.TRYWAIT P0, [R2+URZ+0xe0], R3 ;  /* 0x0000e003020075a7 */ /* 0x0022a400080011ff */
[----:B--2---:R-:W-:Y:S05]  /*9c90*/  @!P0 NANOSLEEP.SYNCS 0x989680 ;  /* 0x009896800000895d */ /* 0x004fea0003900000 */
[----:B------:R-:W2:Y:S02]  /*9ca0*/  @!P0 SYNCS.PHASECHK.TRANS64 P0, [R2+URZ+0xe0], R3 ;  /* 0x0000e003020085a7 */ /* 0x000ea400080010ff */
[----:B--2---:R-:W-:Y:S05]  /*9cb0*/  @!P0 BRA `(.L_x_183) ;  /* 0xfffffffc00f08947 */ /* 0x004fea000383ffff */
[----:B------:R-:W-:Y:S05]  /*9cc0*/  BRA `(.L_x_184) ;  /* 0xffffffac004c7947 */ /* 0x000fea000383ffff */
.L_x_88:
[----:B------:R-:W-:Y:S07]  /*9cd0*/  MOV R2, UR31 ;  /* 0x0000001f00027c02 */ /* 0x000fee0008000f00 */
.L_x_185:
[----:B-1----:R1:W2:Y:S02]  /*9ce0*/  SYNCS.PHASECHK.TRANS64.TRYWAIT P2, [R2+URZ+0xd8], R3 ;  /* 0x0000d803020075a7 */ /* 0x0022a400080411ff */
[----:B--2---:R-:W-:Y:S05]  /*9cf0*/  @!P2 NANOSLEEP.SYNCS 0x989680 ;  /* 0x009896800000a95d */ /* 0x004fea0003900000 */
[----:B------:R-:W2:Y:S02]  /*9d00*/  @!P2 SYNCS.PHASECHK.TRANS64 P2, [R2+URZ+0xd8], R3 ;  /* 0x0000d8030200a5a7 */ /* 0x000ea400080410ff */
[----:B--2---:R-:W-:Y:S05]  /*9d10*/  @!P2 BRA `(.L_x_185) ;  /* 0xfffffffc00f0a947 */ /* 0x004fea000383ffff */
[----:B------:R-:W-:Y:S05]  /*9d20*/  BRA `(.L_x_87) ;  /* 0xffffffb000b07947 */ /* 0x000fea000383ffff */
.L_x_91:
[----:B-1----:R-:W-:Y:S07]  /*9d30*/  MOV R3, UR31 ;  /* 0x0000001f00037c02 */ /* 0x002fee0008000f00 */
.L_x_186:
[----:B-1----:R1:W2:Y:S02]  /*9d40*/  SYNCS.PHASECHK.TRANS64.TRYWAIT P1, [R3+URZ+0xb0], R8 ;  /* 0x0000b008030075a7 */ /* 0x0022a400080211ff */
[----:B--2---:R-:W-:Y:S05]  /*9d50*/  @!P1 NANOSLEEP.SYNCS 0x989680 ;  /* 0x009896800000995d */ /* 0x004fea0003900000 */
[----:B------:R-:W2:Y:S02]  /*9d60*/  @!P1 SYNCS.PHASECHK.TRANS64 P1, [R3+URZ+0xb0], R8 ;  /* 0x0000b008030095a7 */ /* 0x000ea400080210ff */
[----:B--2---:R-:W-:Y:S05]  /*9d70*/  @!P1 BRA `(.L_x_186) ;  /* 0xfffffffc00f09947 */ /* 0x004fea000383ffff */
[----:B------:R-:W-:Y:S05]  /*9d80*/  BRA `(.L_x_187) ;  /* 0xffffffb400407947 */ /* 0x000fea000383ffff */
.L_x_92:
[----:B------:R-:W-:Y:S07]  /*9d90*/  MOV R3, UR31 ;  /* 0x0000001f00037c02 */ /* 0x000fee0008000f00 */
.L_x_188:
[----:B-1----:R1:W2:Y:S02]  /*9da0*/  SYNCS.PHASECHK.TRANS64.TRYWAIT P1, [R3+URZ+0xb8], R8 ;  /* 0x0000b808030075a7 */ /* 0x0022a400080211ff */
[----:B--2---:R-:W-:Y:S05]  /*9db0*/  @!P1 NANOSLEEP.SYNCS 0x989680 ;  /* 0x009896800000995d */ /* 0x004fea0003900000 */
[----:B------:R-:W2:Y:S02]  /*9dc0*/  @!P1 SYNCS.PHASECHK.TRANS64 P1, [R3+URZ+0xb8], R8 ;  /* 0x0000b808030095a7 */ /* 0x000ea400080210ff */
[----:B--2---:R-:W-:Y:S05]  /*9dd0*/  @!P1 BRA `(.L_x_188) ;  /* 0xfffffffc00f09947 */ /* 0x004fea000383ffff */
[----:B------:R-:W-:Y:S05]  /*9de0*/  BRA `(.L_x_189) ;  /* 0xffffffb400787947 */ /* 0x000fea000383ffff */
.L_x_93:
[----:B------:R-:W-:Y:S07]  /*9df0*/  MOV R3, UR31 ;  /* 0x0000001f00037c02 */ /* 0x000fee0008000f00 */
.L_x_190:
[----:B-1----:R1:W2:Y:S02]  /*9e00*/  SYNCS.PHASECHK.TRANS64.TRYWAIT P1, [R3+URZ+0xc0], R8 ;  /* 0x0000c008030075a7 */ /* 0x0022a400080211ff */
[----:B--2---:R-:W-:Y:S05]  /*9e10*/  @!P1 NANOSLEEP.SYNCS 0x989680 ;  /* 0x009896800000995d */ /* 0x004fea0003900000 */
[----:B------:R-:W2:Y:S02]  /*9e20*/  @!P1 SYNCS.PHASECHK.TRANS64 P1, [R3+URZ+0xc0], R8 ;  /* 0x0000c008030095a7 */ /* 0x000ea400080210ff */
[----:B--2---:R-:W-:Y:S05]  /*9e30*/  @!P1 BRA `(.L_x_190) ;  /* 0xfffffffc00f09947 */ /* 0x004fea000383ffff */
[----:B------:R-:W-:Y:S05]  /*9e40*/  BRA `(.L_x_191) ;  /* 0xffffffb400c07947 */ /* 0x000fea000383ffff */
.L_x_94:
[----:B------:R-:W-:Y:S07]  /*9e50*/  MOV R3, UR31 ;  /* 0x0000001f00037c02 */ /* 0x000fee0008000f00 */
.L_x_192:
[----:B-1----:R1:W2:Y:S02]  /*9e60*/  SYNCS.PHASECHK.TRANS64.TRYWAIT P0, [R3+URZ+0xc8], R8 ;  /* 0x0000c808030075a7 */ /* 0x0022a400080011ff */
[----:B--2---:R-:W-:Y:S05]  /*9e70*/  @!P0 NANOSLEEP.SYNCS 0x989680 ;  /* 0x009896800000895d */ /* 0x004fea0003900000 */
[----:B------:R-:W2:Y:S02]  /*9e80*/  @!P0 SYNCS.PHASECHK.TRANS64 P0, [R3+URZ+0xc8], R8 ;  /* 0x0000c808030085a7 */ /* 0x000ea400080010ff */
[----:B--2---:R-:W-:Y:S05]  /*9e90*/  @!P0 BRA `(.L_x_192) ;  /* 0xfffffffc00f08947 */ /* 0x004fea000383ffff */
[----:B------:R-:W-:Y:S05]  /*9ea0*/  BRA `(.L_x_193) ;  /* 0xffffffb800107947 */ /* 0x000fea000383ffff */
.L_x_96:
[----:B-1----:R-:W-:-:S07]  /*9eb0*/  MOV R0, UR31 ;  /* 0x0000001f00007c02 */ /* 0x002fce0008000f00 */
.L_x_194:
[----:B-1----:R1:W2:Y:S02]  /*9ec0*/  SYNCS.PHASECHK.TRANS64.TRYWAIT P0, [R0+URZ+0xb0], R3 ;  /* 0x0000b003000075a7 */ /* 0x0022a400080011ff */
[----:B--2---:R-:W-:Y:S05]  /*9ed0*/  @!P0 NANOSLEEP.SYNCS 0x989680 ;  /* 0x009896800000895d */ /* 0x004fea0003900000 */
[----:B------:R-:W2:Y:S02]  /*9ee0*/  @!P0 SYNCS.PHASECHK.TRANS64 P0, [R0+URZ+0xb0], R3 ;  /* 0x0000b003000085a7 */ /* 0x000ea400080010ff */
[----:B--2---:R-:W-:Y:S05]  /*9ef0*/  @!P0 BRA `(.L_x_194) ;  /* 0xfffffffc00f08947 */ /* 0x004fea000383ffff */
[----:B------:R-:W-:Y:S05]  /*9f00*/  BRA `(.L_x_195) ;  /* 0xffffffb8007c7947 */ /* 0x000fea000383ffff */
.L_x_97:
[----:B-1----:R-:W-:-:S07]  /*9f10*/  MOV R0, UR31 ;  /* 0x0000001f00007c02 */ /* 0x002fce0008000f00 */
.L_x_196:
[----:B-1----:R1:W2:Y:S02]  /*9f20*/  SYNCS.PHASECHK.TRANS64.TRYWAIT P0, [R0+URZ+0xb8], R3 ;  /* 0x0000b803000075a7 */ /* 0x0022a400080011ff */
[----:B--2---:R-:W-:Y:S05]  /*9f30*/  @!P0 NANOSLEEP.SYNCS 0x989680 ;  /* 0x009896800000895d */ /* 0x004fea0003900000 */
[----:B------:R-:W2:Y:S02]  /*9f40*/  @!P0 SYNCS.PHASECHK.TRANS64 P0, [R0+URZ+0xb8], R3 ;  /* 0x0000b803000085a7 */ /* 0x000ea400080010ff */
[----:B--2---:R-:W-:Y:S05]  /*9f50*/  @!P0 BRA `(.L_x_196) ;  /* 0xfffffffc00f08947 */ /* 0x004fea000383ffff */
[----:B------:R-:W-:Y:S05]  /*9f60*/  BRA `(.L_x_197) ;  /* 0xffffffb8006c7947 */ /* 0x000fea000383ffff */
.L_x_98:
[----:B-1----:R-:W-:-:S07]  /*9f70*/  MOV R0, UR31 ;  /* 0x0000001f00007c02 */ /* 0x002fce0008000f00 */
.L_x_198:
[----:B-1----:R1:W2:Y:S02]  /*9f80*/  SYNCS.PHASECHK.TRANS64.TRYWAIT P0, [R0+URZ+0xc0], R3 ;  /* 0x0000c003000075a7 */ /* 0x0022a400080011ff */
[----:B--2---:R-:W-:Y:S05]  /*9f90*/  @!P0 NANOSLEEP.SYNCS 0x989680 ;  /* 0x009896800000895d */ /* 0x004fea0003900000 */
[----:B------:R-:W2:Y:S02]  /*9fa0*/  @!P0 SYNCS.PHASECHK.TRANS64 P0, [R0+URZ+0xc0], R3 ;  /* 0x0000c003000085a7 */ /* 0x000ea400080010ff */
[----:B--2---:R-:W-:Y:S05]  /*9fb0*/  @!P0 BRA `(.L_x_198) ;  /* 0xfffffffc00f08947 */ /* 0x004fea000383ffff */
[----:B------:R-:W-:Y:S05]  /*9fc0*/  BRA `(.L_x_199) ;  /* 0xffffffb8005c7947 */ /* 0x000fea000383ffff */
.L_x_100:
[----:B------:R-:W-:Y:S07]  /*9fd0*/  MOV R0, UR49 ;  /* 0x0000003100007c02 */ /* 0x000fee0008000f00 */
.L_x_200:
[----:B-1----:R1:W2:Y:S02]  /*9fe0*/  SYNCS.PHASECHK.TRANS64.TRYWAIT P0, [R0+URZ+0xe0], R3 ;  /* 0x0000e003000075a7 */ /* 0x0022a400080011ff */
[----:B--2---:R-:W-:Y:S05]  /*9ff0*/  @!P0 NANOSLEEP.SYNCS 0x989680 ;  /* 0x009896800000895d */ /* 0x004fea0003900000 */
[----:B------:R-:W2:Y:S02]  /*a000*/  @!P0 SYNCS.PHASECHK.TRANS64 P0, [R0+URZ+0xe0], R3 ;  /* 0x0000e003000085a7 */ /* 0x000ea400080010ff */
[----:B--2---:R-:W-:Y:S05]  /*a010*/  @!P0 BRA `(.L_x_200) ;  /* 0xfffffffc00f08947 */ /* 0x004fea000383ffff */
[----:B------:R-:W-:Y:S05]  /*a020*/  BRA `(.L_x_201) ;  /* 0xffffffbc00347947 */ /* 0x000fea000383ffff */
.L_x_111:
[----:B-1----:R-:W-:Y:S04]  /*a030*/  MOV R0, UR49 ;  /* 0x0000003100007c02 */ /* 0x002fe80008000f00 */
[----:B------:R1:W2:Y:S03]  /*a040*/  SYNCS.PHASECHK.TRANS64.TRYWAIT P1, [R0+URZ+0x90], R5 ;  /* 0x00009005000075a7 */ /* 0x0002a600080211ff */
[----:B--2---:R-:W-:Y:S05]  /*a050*/  @!P1 NANOSLEEP.SYNCS 0x989680 ;  /* 0x009896800000995d */ /* 0x004fea0003900000 */
[----:B------:R-:W2:Y:S02]  /*a060*/  @!P1 SYNCS.PHASECHK.TRANS64 P1, [R0+URZ+0x90], R5 ;  /* 0x00009005000095a7 */ /* 0x000ea400080210ff */
[----:B--2---:R-:W-:Y:S05]  /*a070*/  @!P1 BRA `(.L_x_111) ;  /* 0xfffffffc00ec9947 */ /* 0x004fea000383ffff */
[----:B------:R-:W-:Y:S05]  /*a080*/  BRA `(.L_x_110) ;  /* 0xffffffcc00007947 */ /* 0x000fea000383ffff */
.L_x_113:
[----:B------:R1:W1:Y:S02]  /*a090*/  SYNCS.PHASECHK.TRANS64.TRYWAIT P0, [R88+URZ+0xf0], R3 ;  /* 0x0000f003580075a7 */ /* 0x00026400080011ff */
[----:B-1----:R-:W-:Y:S05]  /*a0a0*/  @!P0 NANOSLEEP.SYNCS 0x989680 ;  /* 0x009896800000895d */ /* 0x002fea0003900000 */
[----:B------:R-:W1:Y:S02]  /*a0b0*/  @!P0 SYNCS.PHASECHK.TRANS64 P0, [R88+URZ+0xf0], R3 ;  /* 0x0000f003580085a7 */ /* 0x000e6400080010ff */
[----:B-1----:R-:W-:Y:S05]  /*a0c0*/  @!P0 BRA `(.L_x_113) ;  /* 0xfffffffc00f08947 */ /* 0x002fea000383ffff */
[----:B------:R-:W-:Y:S05]  /*a0d0*/  BRA `(.L_x_112) ;  /* 0xffffffcc00287947 */ /* 0x000fea000383ffff */
.L_x_122:
[----:B-1----:R1:W3:Y:S02]  /*a0e0*/  SYNCS.PHASECHK.TRANS64.TRYWAIT P0, [R3+URZ+0x90], R0 ;  /* 0x00009000030075a7 */ /* 0x0022e400080011ff */
[----:B---3--:R-:W-:Y:S05]  /*a0f0*/  @!P0 NANOSLEEP.SYNCS 0x989680 ;  /* 0x009896800000895d */ /* 0x008fea0003900000 */
[----:B------:R-:W3:Y:S02]  /*a100*/  @!P0 SYNCS.PHASECHK.TRANS64 P0, [R3+URZ+0x90], R0 ;  /* 0x00009000030085a7 */ /* 0x000ee400080010ff */
[----:B---3--:R-:W-:Y:S05]  /*a110*/  @!P0 BRA `(.L_x_122) ;  /* 0xfffffffc00f08947 */ /* 0x008fea000383ffff */
[----:B------:R-:W-:Y:S05]  /*a120*/  BRA `(.L_x_121) ;  /* 0xffffffd4004c7947 */ /* 0x000fea000383ffff */
.L_x_130:
[----:B-1----:R1:W4:Y:S02]  /*a130*/  SYNCS.PHASECHK.TRANS64.TRYWAIT P0, [R40+URZ+0x90], R5 ;  /* 0x00009005280075a7 */ /* 0x00232400080011ff */
[----:B----4-:R-:W-:Y:S05]  /*a140*/  @!P0 NANOSLEEP.SYNCS 0x989680 ;  /* 0x009896800000895d */ /* 0x010fea0003900000 */
[----:B------:R-:W4:Y:S02]  /*a150*/  @!P0 SYNCS.PHASECHK.TRANS64 P0, [R40+URZ+0x90], R5 ;  /* 0x00009005280085a7 */ /* 0x000f2400080010ff */
[----:B----4-:R-:W-:Y:S05]  /*a160*/  @!P0 BRA `(.L_x_130) ;  /* 0xfffffffc00f08947 */ /* 0x010fea000383ffff */
[----:B------:R-:W-:Y:S05]  /*a170*/  BRA `(.L_x_129) ;  /* 0xffffffdc00947947 */ /* 0x000fea000383ffff */
.L_x_138:
[----:B-1----:R1:W4:Y:S02]  /*a180*/  SYNCS.PHASECHK.TRANS64.TRYWAIT P0, [R3+URZ+0x90], R6 ;  /* 0x00009006030075a7 */ /* 0x00232400080011ff */
[----:B----4-:R-:W-:Y:S05]  /*a190*/  @!P0 NANOSLEEP.SYNCS 0x989680 ;  /* 0x009896800000895d */ /* 0x010fea0003900000 */
[----:B------:R-:W4:Y:S02]  /*a1a0*/  @!P0 SYNCS.PHASECHK.TRANS64 P0, [R3+URZ+0x90], R6 ;  /* 0x00009006030085a7 */ /* 0x000f2400080010ff */
[----:B----4-:R-:W-:Y:S05]  /*a1b0*/  @!P0 BRA `(.L_x_138) ;  /* 0xfffffffc00f08947 */ /* 0x010fea000383ffff */
[----:B------:R-:W-:Y:S05]  /*a1c0*/  BRA `(.L_x_137) ;  /* 0xffffffe400d87947 */ /* 0x000fea000383ffff */
        .weak           $__internal_0_$__cuda_sm10x_tcgen05_guardrail_trap_col_being_dealloced_not_returned_by_alloc
        .type           $__internal_0_$__cuda_sm10x_tcgen05_guardrail_trap_col_being_dealloced_not_returned_by_alloc,@function
        .size           $__internal_0_$__cuda_sm10x_tcgen05_guardrail_trap_col_being_dealloced_not_returned_by_alloc,($__internal_1_$__cuda_sm10x_tcgen05_guardrail_trap_phase_invalid_during_alloc - $__internal_0_$__cuda_sm10x_tcgen05_guardrail_trap_col_being_dealloced_not_returned_by_alloc)
$__internal_0_$__cuda_sm10x_tcgen05_guardrail_trap_col_being_dealloced_not_returned_by_alloc:
[----:B------:R-:W-:Y:S05]  /*a1d0*/  BPT.TRAP 0x1 ;  /* 0x000000040000795c */ /* 0x000fea0000300000 */
[----:B------:R-:W-:-:S04]  /*a1e0*/  HFMA2 R3, -RZ, RZ, 0, 0 ;  /* 0x00000000ff037431 */ /* 0x000fc800000001ff */
[----:B------:R-:W-:Y:S05]  /*a1f0*/  RET.REL.NODEC R2 `(_ZN7cutlass13device_kernelINS_4conv6kernel13ConvUniversalINS1_16ConvProblemShapeILNS1_8OperatorE1ELi2EEENS1_10collective14CollectiveConvINS1_47MainloopSm100TmaUmmaWarpSpecializedImplicitGemmILS5_1ELi9ELi2ELi1ELi2EN4cute5tupleIJNSA_1CILi2EEENSC_ILi1EEESE_EEEEENSB_IJNSC_ILi256EEENSC_ILi64EEENSB_IJNSC_ILi32EEEEEEEEENS_10tfloat32_tESM_NSA_8TiledMMAINSA_8MMA_AtomIJNSA_23SM100_MMA_TF32_2x1SM_SSISM_SM_fLi256ELi64ELNSA_4UMMA5MajorE0ELSR_1ELNSQ_7ScaleInE0ELSS_0EEEEEENSA_6LayoutINSB_IJSE_SE_SE_EEENSB_IJNSC_ILi0EEESX_SX_EEEEENSB_IJNSA_10UnderscoreES10_S10_EEEEENS7_6detail27Sm100ImplicitGemmTileTraitsINSA_25SM100_TMA_2SM_LOAD_IM2COLENSA_14ComposedLayoutINSA_7SwizzleILi3ELi4ELi3EEENSA_18smem_ptr_flag_bitsILi32EEENSV_INSB_IJNSC_ILi8EEESJ_EEENSB_IJSJ_SE_EEEEEEEvEENS14_INSA_18SM100_TMA_2SM_LOADENS16_INS17_ILi2ELi5ELi2EEES1A_NSV_INSB_IJSJ_NSC_ILi4EEEEEENSB_IJSE_SJ_EEEEEEEvEEEENS_8epilogue10collective18CollectiveEpilogueINS1Q_23Sm100TmaWarpSpecializedILi4ELi2ELi16ELb1ELb0EEEJNSB_IJNSC_ILi128EEESI_SK_EEENSB_IJNSV_IS1V_SE_EENSV_INSC_ILi16EEESE_EEEEESM_NSB_IJNSB_IJlllEEESE_SX_EEESM_S22_NS1Q_6fusion15FusionCallbacksIS1U_NS23_17LinearCombinationISM_fSM_fLNS_15FloatRoundStyleE2EEES1W_S20_JEEENSA_5SM1004TMEM4LOAD26SM100_TMEM_LOAD_32dp32b16xENSA_20SM90_TMA_LOAD_IM2COLENS16_INS17_ILi2ELi4ELi3EEES1A_NSV_INSB_IJS1B_S1Y_EEENSB_IJS1Y_SE_EEEEEEENSA_39AutoVectorizingCopyWithAssumedAlignmentILi128EEENSA_21SM90_TMA_STORE_IM2COLES2I_S2K_S2K_EEEvvEEEEvNT_6ParamsE) ;  /* 0xffffff5c02807950 */ /* 0x000fea0003c3ffff */
        .weak           $__internal_1_$__cuda_sm10x_tcgen05_guardrail_trap_phase_invalid_during_alloc
        .type           $__internal_1_$__cuda_sm10x_tcgen05_guardrail_trap_phase_invalid_during_alloc,@function
        .size           $__internal_1_$__cuda_sm10x_tcgen05_guardrail_trap_phase_invalid_during_alloc,($__internal_2_$__cuda_sm10x_tcgen05_guardrail_trap_unallocated_columns_being_dealloced - $__internal_1_$__cuda_sm10x_tcgen05_guardrail_trap_phase_invalid_during_alloc)
$__internal_1_$__cuda_sm10x_tcgen05_guardrail_trap_phase_invalid_during_alloc:
[----:B------:R-:W-:Y:S05]  /*a200*/  BPT.TRAP 0x1 ;  /* 0x000000040000795c */ /* 0x000fea0000300000 */
[----:B------:R-:W-:-:S04]  /*a210*/  MOV R5, 0x0 ;  /* 0x0000000000057802 */ /* 0x000fc80000000f00 */
[----:B------:R-:W-:Y:S05]  /*a220*/  RET.REL.NODEC R4 `(_ZN7cutlass13device_kernelINS_4conv6kernel13ConvUniversalINS1_16ConvProblemShapeILNS1_8OperatorE1ELi2EEENS1_10collective14CollectiveConvINS1_47MainloopSm100TmaUmmaWarpSpecializedImplicitGemmILS5_1ELi9ELi2ELi1ELi2EN4cute5tupleIJNSA_1CILi2EEENSC_ILi1EEESE_EEEEENSB_IJNSC_ILi256EEENSC_ILi64EEENSB_IJNSC_ILi32EEEEEEEEENS_10tfloat32_tESM_NSA_8TiledMMAINSA_8MMA_AtomIJNSA_23SM100_MMA_TF32_2x1SM_SSISM_SM_fLi256ELi64ELNSA_4UMMA5MajorE0ELSR_1ELNSQ_7ScaleInE0ELSS_0EEEEEENSA_6LayoutINSB_IJSE_SE_SE_EEENSB_IJNSC_ILi0EEESX_SX_EEEEENSB_IJNSA_10UnderscoreES10_S10_EEEEENS7_6detail27Sm100ImplicitGemmTileTraitsINSA_25SM100_TMA_2SM_LOAD_IM2COLENSA_14ComposedLayoutINSA_7SwizzleILi3ELi4ELi3EEENSA_18smem_ptr_flag_bitsILi32EEENSV_INSB_IJNSC_ILi8EEESJ_EEENSB_IJSJ_SE_EEEEEEEvEENS14_INSA_18SM100_TMA_2SM_LOADENS16_INS17_ILi2ELi5ELi2EEES1A_NSV_INSB_IJSJ_NSC_ILi4EEEEEENSB_IJSE_SJ_EEEEEEEvEEEENS_8epilogue10collective18CollectiveEpilogueINS1Q_23Sm100TmaWarpSpecializedILi4ELi2ELi16ELb1ELb0EEEJNSB_IJNSC_ILi128EEESI_SK_EEENSB_IJNSV_IS1V_SE_EENSV_INSC_ILi16EEESE_EEEEESM_NSB_IJNSB_IJlllEEESE_SX_EEESM_S22_NS1Q_6fusion15FusionCallbacksIS1U_NS23_17LinearCombinationISM_fSM_fLNS_15FloatRoundStyleE2EEES1W_S20_JEEENSA_5SM1004TMEM4LOAD26SM100_TMEM_LOAD_32dp32b16xENSA_20SM90_TMA_LOAD_IM2COLENS16_INS17_ILi2ELi4ELi3EEES1A_NSV_INSB_IJS1B_S1Y_EEENSB_IJS1Y_SE_EEEEEEENSA_39AutoVectorizingCopyWithAssumedAlignmentILi128EEENSA_21SM90_TMA_STORE_IM2COLES2I_S2K_S2K_EEEvvEEEEvNT_6ParamsE) ;  /* 0xffffff5c04747950 */ /* 0x000fea0003c3ffff */
        .weak           $__internal_2_$__cuda_sm10x_tcgen05_guardrail_trap_unallocated_columns_being_dealloced
        .type           $__internal_2_$__cuda_sm10x_tcgen05_guardrail_trap_unallocated_columns_being_dealloced,@function
        .size           $__internal_2_$__cuda_sm10x_tcgen05_guardrail_trap_unallocated_columns_being_dealloced,(.L_x_203 - $__internal_2_$__cuda_sm10x_tcgen05_guardrail_trap_unallocated_columns_being_dealloced)
$__internal_2_$__cuda_sm10x_tcgen05_guardrail_trap_unallocated_columns_being_dealloced:
[----:B------:R-:W-:Y:S05]  /*a230*/  BPT.TRAP 0x1 ;  /* 0x000000040000795c */ /* 0x000fea0000300000 */
[----:B------:R-:W-:-:S04]  /*a240*/  HFMA2 R3, -RZ, RZ, 0, 0 ;  /* 0x00000000ff037431 */ /* 0x000fc800000001ff */
[----:B------:R-:W-:Y:S05]  /*a250*/  RET.REL.NODEC R2 `(_ZN7cutlass13device_kernelINS_4conv6kernel13ConvUniversalINS1_16ConvProblemShapeILNS1_8OperatorE1ELi2EEENS1_10collective14CollectiveConvINS1_47MainloopSm100TmaUmmaWarpSpecializedImplicitGemmILS5_1ELi9ELi2ELi1ELi2EN4cute5tupleIJNSA_1CILi2EEENSC_ILi1EEESE_EEEEENSB_IJNSC_ILi256EEENSC_ILi64EEENSB_IJNSC_ILi32EEEEEEEEENS_10tfloat32_tESM_NSA_8TiledMMAINSA_8MMA_AtomIJNSA_23SM100_MMA_TF32_2x1SM_SSISM_SM_fLi256ELi64ELNSA_4UMMA5MajorE0ELSR_1ELNSQ_7ScaleInE0ELSS_0EEEEEENSA_6LayoutINSB_IJSE_SE_SE_EEENSB_IJNSC_ILi0EEESX_SX_EEEEENSB_IJNSA_10UnderscoreES10_S10_EEEEENS7_6detail27Sm100ImplicitGemmTileTraitsINSA_25SM100_TMA_2SM_LOAD_IM2COLENSA_14ComposedLayoutINSA_7SwizzleILi3ELi4ELi3EEENSA_18smem_ptr_flag_bitsILi32EEENSV_INSB_IJNSC_ILi8EEESJ_EEENSB_IJSJ_SE_EEEEEEEvEENS14_INSA_18SM100_TMA_2SM_LOADENS16_INS17_ILi2ELi5ELi2EEES1A_NSV_INSB_IJSJ_NSC_ILi4EEEEEENSB_IJSE_SJ_EEEEEEEvEEEENS_8epilogue10collective18CollectiveEpilogueINS1Q_23Sm100TmaWarpSpecializedILi4ELi2ELi16ELb1ELb0EEEJNSB_IJNSC_ILi128EEESI_SK_EEENSB_IJNSV_IS1V_SE_EENSV_INSC_ILi16EEESE_EEEEESM_NSB_IJNSB_IJlllEEESE_SX_EEESM_S22_NS1Q_6fusion15FusionCallbacksIS1U_NS23_17LinearCombinationISM_fSM_fLNS_15FloatRoundStyleE2EEES1W_S20_JEEENSA_5SM1004TMEM4LOAD26SM100_TMEM_LOAD_32dp32b16xENSA_20SM90_TMA_LOAD_IM2COLENS16_INS17_ILi2ELi4ELi3EEES1A_NSV_INSB_IJS1B_S1Y_EEENSB_IJS1Y_SE_EEEEEEENSA_39AutoVectorizingCopyWithAssumedAlignmentILi128EEENSA_21SM90_TMA_STORE_IM2COLES2I_S2K_S2K_EEEvvEEEEvNT_6ParamsE) ;  /* 0xffffff5c02687950 */ /* 0x000fea0003c3ffff */
.L_x_202:
[----:B------:R-:W-:-:S00]  /*a260*/  BRA `(.L_x_202) ;  /* 0xfffffffc00fc7947 */ /* 0x000fc0000383ffff */
[----:B------:R-:W-:-:S00]  /*a270*/  NOP ;  /* 0x0000000000007918 */ /* 0x000fc00000000000 */
        /* <DEDUP_REMOVED lines=8> */
.L_x_203:


//--------------------- .nv.global.init           --------------------------
	.section	.nv.global.init,"aw",@progbits
.nv.global.init:
	.type		$str$29,@object
	.size		$str$29,($str$30 - $str$29)
$str$29:
        /*0000*/ 	.byte	0x28, 0x61, 0x64, 0x64, 0x72, 0x65, 0x73, 0x73, 0x20, 0x26, 0x20, 0x6d, 0x61, 0x73, 0x6b, 0x29
        /*0010*/ 	.byte	0x20, 0x3d, 0x3d, 0x20, 0x30, 0x00
	.type		$str$30,@object
	.size		$str$30,($str$28 - $str$30)
$str$30:
        /*0016*/ 	.byte	0x2f, 0x74, 0x6d, 0x70, 0x2f, 0x63, 0x75, 0x74, 0x6c, 0x61, 0x73, 0x73, 0x5f, 0x73, 0x77, 0x65
        /*0026*/ 	.byte	0x65, 0x70, 0x5f, 0x73, 0x72, 0x63, 0x2f, 0x69, 0x6e, 0x63, 0x6c, 0x75, 0x64, 0x65, 0x2f, 0x63
        /*0036*/ 	.byte	0x75, 0x74, 0x65, 0x2f, 0x70, 0x6f, 0x69, 0x6e, 0x74, 0x65, 0x72, 0x5f, 0x66, 0x6c, 0x61, 0x67
        /*0046*/ 	.byte	0x67, 0x65, 0x64, 0x2e, 0x68, 0x70, 0x70, 0x00
	.type		$str$28,@object
	.size		$str$28,($str$27 - $str$28)
$str$28:
        /*004e*/ 	.byte	0x2f, 0x74, 0x6d, 0x70, 0x2f, 0x63, 0x75, 0x74, 0x6c, 0x61, 0x73, 0x73, 0x5f, 0x73, 0x77, 0x65
        /*005e*/ 	.byte	0x65, 0x70, 0x5f, 0x73, 0x72, 0x63, 0x2f, 0x69, 0x6e, 0x63, 0x6c, 0x75, 0x64, 0x65, 0x2f, 0x63
        /*006e*/ 	.byte	0x75, 0x74, 0x65, 0x2f, 0x61, 0x74, 0x6f, 0x6d, 0x2f, 0x63, 0x6f, 0x70, 0x79, 0x5f, 0x74, 0x72
        /*007e*/ 	.byte	0x61, 0x69, 0x74, 0x73, 0x5f, 0x73, 0x6d, 0x31, 0x30, 0x30, 0x2e, 0x68, 0x70, 0x70, 0x00
	.type		$str$27,@object
	.size		$str$27,(__unnamed_1 - $str$27)
$str$27:
        /*008d*/ 	.byte	0x28, 0x28, 0x75, 0x69, 0x6e, 0x74, 0x33, 0x32, 0x5f, 0x74, 0x28, 0x74, 0x68, 0x72, 0x65, 0x61
        /*009d*/ 	.byte	0x64, 0x49, 0x64, 0x78, 0x2e, 0x78, 0x29, 0x20, 0x2f, 0x20, 0x33, 0x32, 0x29, 0x20, 0x25, 0x20
        /*00ad*/ 	.byte	0x34, 0x29, 0x20, 0x3d, 0x3d, 0x20, 0x28, 0x28, 0x28, 0x74, 0x6d, 0x65, 0x6d, 0x5f, 0x61, 0x64
        /*00bd*/ 	.byte	0x64, 0x72, 0x20, 0x3e, 0x3e, 0x20, 0x31, 0x36, 0x29, 0x20, 0x2f, 0x20, 0x33, 0x32, 0x29, 0x20
        /*00cd*/ 	.byte	0x25, 0x20, 0x34, 0x29, 0x00
	.type		__unnamed_1,@object
	.size		__unnamed_1,(__unnamed_2 - __unnamed_1)
__unnamed_1:
        /*00d2*/ 	.byte	0x61, 0x75, 0x74, 0x6f, 0x20, 0x63, 0x75, 0x74, 0x65, 0x3a, 0x3a, 0x61, 0x73, 0x5f, 0x70, 0x6f
        /* <DEDUP_REMOVED lines=24> */
        /*0262*/ 	.byte	0x32, 0x30, 0x34, 0x38, 0x3e, 0x3e, 0x3e, 0x3e, 0x5d, 0x00
	.type		__unnamed_2,@object
	.size		__unnamed_2,(.L_2 - __unnamed_2)
__unnamed_2:
        /* <DEDUP_REMOVED lines=42> */
        /*050c*/ 	.byte	0x3e, 0x5d, 0x00
.L_2:


//--------------------- .nv.shared._ZN7cutlass13device_kernelINS_4conv6kernel13ConvUniversalINS1_16ConvProblemShapeILNS1_8OperatorE1ELi2EEENS1_10collective14CollectiveConvINS1_47MainloopSm100TmaUmmaWarpSpecializedImplicitGemmILS5_1ELi9ELi2ELi1ELi2EN4cute5tupleIJNSA_1CILi2EEENSC_ILi1EEESE_EEEEENSB_IJNSC_ILi256EEENSC_ILi64EEENSB_IJNSC_ILi32EEEEEEEEENS_10tfloat32_tESM_NSA_8TiledMMAINSA_8MMA_AtomIJNSA_23SM100_MMA_TF32_2x1SM_SSISM_SM_fLi256ELi64ELNSA_4UMMA5MajorE0ELSR_1ELNSQ_7ScaleInE0ELSS_0EEEEEENSA_6LayoutINSB_IJSE_SE_SE_EEENSB_IJNSC_ILi0EEESX_SX_EEEEENSB_IJNSA_10UnderscoreES10_S10_EEEEENS7_6detail27Sm100ImplicitGemmTileTraitsINSA_25SM100_TMA_2SM_LOAD_IM2COLENSA_14ComposedLayoutINSA_7SwizzleILi3ELi4ELi3EEENSA_18smem_ptr_flag_bitsILi32EEENSV_INSB_IJNSC_ILi8EEESJ_EEENSB_IJSJ_SE_EEEEEEEvEENS14_INSA_18SM100_TMA_2SM_LOADENS16_INS17_ILi2ELi5ELi2EEES1A_NSV_INSB_IJSJ_NSC_ILi4EEEEEENSB_IJSE_SJ_EEEEEEEvEEEENS_8epilogue10collective18CollectiveEpilogueINS1Q_23Sm100TmaWarpSpecializedILi4ELi2ELi16ELb1ELb0EEEJNSB_IJNSC_ILi128EEESI_SK_EEENSB_IJNSV_IS1V_SE_EENSV_INSC_ILi16EEESE_EEEEESM_NSB_IJNSB_IJlllEEESE_SX_EEESM_S22_NS1Q_6fusion15FusionCallbacksIS1U_NS23_17LinearCombinationISM_fSM_fLNS_15FloatRoundStyleE2EEES1W_S20_JEEENSA_5SM1004TMEM4LOAD26SM100_TMEM_LOAD_32dp32b16xENSA_20SM90_TMA_LOAD_IM2COLENS16_INS17_ILi2ELi4ELi3EEES1A_NSV_INSB_IJS1B_S1Y_EEENSB_IJS1Y_SE_EEEEEEENSA_39AutoVectorizingCopyWithAssumedAlignmentILi128EEENSA_21SM90_TMA_STORE_IM2COLES2I_S2K_S2K_EEEvvEEEEvNT_6ParamsE --------------------------
	.section	.nv.shared._ZN7cutlass13device_kernelINS_4conv6kernel13ConvUniversalINS1_16ConvProblemShapeILNS1_8OperatorE1ELi2EEENS1_10collective14CollectiveConvINS1_47MainloopSm100TmaUmmaWarpSpecializedImplicitGemmILS5_1ELi9ELi2ELi1ELi2EN4cute5tupleIJNSA_1CILi2EEENSC_ILi1EEESE_EEEEENSB_IJNSC_ILi256EEENSC_ILi64EEENSB_IJNSC_ILi32EEEEEEEEENS_10tfloat32_tESM_NSA_8TiledMMAINSA_8MMA_AtomIJNSA_23SM100_MMA_TF32_2x1SM_SSISM_SM_fLi256ELi64ELNSA_4UMMA5MajorE0ELSR_1ELNSQ_7ScaleInE0ELSS_0EEEEEENSA_6LayoutINSB_IJSE_SE_SE_EEENSB_IJNSC_ILi0EEESX_SX_EEEEENSB_IJNSA_10UnderscoreES10_S10_EEEEENS7_6detail27Sm100ImplicitGemmTileTraitsINSA_25SM100_TMA_2SM_LOAD_IM2COLENSA_14ComposedLayoutINSA_7SwizzleILi3ELi4ELi3EEENSA_18smem_ptr_flag_bitsILi32EEENSV_INSB_IJNSC_ILi8EEESJ_EEENSB_IJSJ_SE_EEEEEEEvEENS14_INSA_18SM100_TMA_2SM_LOADENS16_INS17_ILi2ELi5ELi2EEES1A_NSV_INSB_IJSJ_NSC_ILi4EEEEEENSB_IJSE_SJ_EEEEEEEvEEEENS_8epilogue10collective18CollectiveEpilogueINS1Q_23Sm100TmaWarpSpecializedILi4ELi2ELi16ELb1ELb0EEEJNSB_IJNSC_ILi128EEESI_SK_EEENSB_IJNSV_IS1V_SE_EENSV_INSC_ILi16EEESE_EEEEESM_NSB_IJNSB_IJlllEEESE_SX_EEESM_S22_NS1Q_6fusion15FusionCallbacksIS1U_NS23_17LinearCombinationISM_fSM_fLNS_15FloatRoundStyleE2EEES1W_S20_JEEENSA_5SM1004TMEM4LOAD26SM100_TMEM_LOAD_32dp32b16xENSA_20SM90_TMA_LOAD_IM2COLENS16_INS17_ILi2ELi4ELi3EEES1A_NSV_INSB_IJS1B_S1Y_EEENSB_IJS1Y_SE_EEEEEEENSA_39AutoVectorizingCopyWithAssumedAlignmentILi128EEENSA_21SM90_TMA_STORE_IM2COLES2I_S2K_S2K_EEEvvEEEEvNT_6ParamsE,"aw",@nobits
	.sectionflags	@""
	.align	16
	.zero		1024


//--------------------- .nv.shared.reserved.0     --------------------------
	.section	.nv.shared.reserved.0,"aw",@nobits
	.weak		__nv_reservedSMEM_offset_0_alias
	.size		__nv_reservedSMEM_offset_0_alias, 0, 64
	.other		__nv_reservedSMEM_offset_0_alias,@"STO_CUDA_RESERVED_SHARED STV_DEFAULT"
__nv_reservedSMEM_offset_0_alias:
	.zero		0
.nv.shared.reserved.0:
	.zero		64
	.weak		__nv_reservedSMEM_tcgen05_partition
	.type		__nv_reservedSMEM_tcgen05_partition,@object
	.size		__nv_reservedSMEM_tcgen05_partition,(.L_0 - __nv_reservedSMEM_tcgen05_partition)
__nv_reservedSMEM_tcgen05_partition:
	.zero		32
.L_0:


//--------------------- .nv.global                --------------------------
	.section	.nv.global,"aw",@nobits
.nv.global:
	.type		_ZN39_INTERNAL_7302595c_4_k_cu_91b3a1bc_31634cute1_E,@object
	.size		_ZN39_INTERNAL_7302595c_4_k_cu_91b3a1bc_31634cute1_E,(_ZN39_INTERNAL_7302595c_4_k_cu_91b3a1bc_31634cuda3std3__45__cpo6cbeginE - _ZN39_INTERNAL_7302595c_4_k_cu_91b3a1bc_31634cute1_E)
_ZN39_INTERNAL_7302595c_4_k_cu_91b3a1bc_31634cute1_E:
	.zero		1
	.type		_ZN39_INTERNAL_7302595c_4_k_cu_91b3a1bc_31634cuda3std3__45__cpo6cbeginE,@object
	.size		_ZN39_INTERNAL_7302595c_4_k_cu_91b3a1bc_31634cuda3std3__45__cpo6cbeginE,(_ZN39_INTERNAL_7302595c_4_k_cu_91b3a1bc_31634cuda3std3__48in_placeE - _ZN39_INTERNAL_7302595c_4_k_cu_91b3a1bc_31634cuda3std3__45__cpo6cbeginE)
_ZN39_INTERNAL_7302595c_4_k_cu_91b3a1bc_31634cuda3std3__45__cpo6cbeginE:
	.zero		1
	.type		_ZN39_INTERNAL_7302595c_4_k_cu_91b3a1bc_31634cuda3std3__48in_placeE,@object
	.size		_ZN39_INTERNAL_7302595c_4_k_cu_91b3a1bc_31634cuda3std3__48in_placeE,(_ZN39_INTERNAL_7302595c_4_k_cu_91b3a1bc_31634cuda3std6ranges3__45__cpo9iter_moveE - _ZN39_INTERNAL_7302595c_4_k_cu_91b3a1bc_31634cuda3std3__48in_placeE)
_ZN39_INTERNAL_7302595c_4_k_cu_91b3a1bc_31634cuda3std3__48in_placeE:
	.zero		1
	.type		_ZN39_INTERNAL_7302595c_4_k_cu_91b3a1bc_31634cuda3std6ranges3__45__cpo9iter_moveE,@object
	.size		_ZN39_INTERNAL_7302595c_4_k_cu_91b3a1bc_31634cuda3std6ranges3__45__cpo9iter_moveE,(_ZN39_INTERNAL_7302595c_4_k_cu_91b3a1bc_31634cuda3std3__45__cpo5beginE - _ZN39_INTERNAL_7302595c_4_k_cu_91b3a1bc_31634cuda3std6ranges3__45__cpo9iter_moveE)
_ZN39_INTERNAL_7302595c_4_k_cu_91b3a1bc_31634cuda3std6ranges3__45__cpo9iter_moveE:
	.zero		1
	.type		_ZN39_INTERNAL_7302595c_4_k_cu_91b3a1bc_31634cuda3std3__45__cpo5beginE,@object
	.size		_ZN39_INTERNAL_7302595c_4_k_cu_91b3a1bc_31634cuda3std3__45__cpo5beginE,(_ZN39_INTERNAL_7302595c_4_k_cu_91b3a1bc_31634cuda3std3__441_GLOBAL__N__7302595c_4_k_cu_91b3a1bc_31636ignoreE - _ZN39_INTERNAL_7302595c_4_k_cu_91b3a1bc_31634cuda3std3__45__cpo5beginE)
_ZN39_INTERNAL_7302595c_4_k_cu_91b3a1bc_31634cuda3std3__45__cpo5beginE:
	.zero		1
	.type		_ZN39_INTERNAL_7302595c_4_k_cu_91b3a1bc_31634cuda3std3__441_GLOBAL__N__7302595c_4_k_cu_91b3a1bc_31636ignoreE,@object
	.size		_ZN39_INTERNAL_7302595c_4_k_cu_91b3a1bc_31634cuda3std3__441_GLOBAL__N__7302595c_4_k_cu_91b3a1bc_31636ignoreE,(_ZN39_INTERNAL_7302595c_4_k_cu_91b3a1bc_31634cute7productE - _ZN39_INTERNAL_7302595c_4_k_cu_91b3a1bc_31634cuda3std3__441_GLOBAL__N__7302595c_4_k_cu_91b3a1bc_31636ignoreE)
_ZN39_INTERNAL_7302595c_4_k_cu_91b3a1bc_31634cuda3std3__441_GLOBAL__N__7302595c_4_k_cu_91b3a1bc_31636ignoreE:
	.zero		1
	.type		_ZN39_INTERNAL_7302595c_4_k_cu_91b3a1bc_31634cute7productE,@object
	.size		_ZN39_INTERNAL_7302595c_4_k_cu_91b3a1bc_31634cute7productE,(_ZN39_INTERNAL_7302595c_4_k_cu_91b3a1bc_31634cuda3std3__45__cpo3endE - _ZN39_INTERNAL_7302595c_4_k_cu_91b3a1bc_31634cute7productE)
_ZN39_INTERNAL_7302595c_4_k_cu_91b3a1bc_31634cute7productE:
	.zero		1
	.type		_ZN39_INTERNAL_7302595c_4_k_cu_91b3a1bc_31634cuda3std3__45__cpo3endE,@object
	.size		_ZN39_INTERNAL_7302595c_4_k_cu_91b3a1bc_31634cuda3std3__45__cpo3endE,(_ZN39_INTERNAL_7302595c_4_k_cu_91b3a1bc_31634cuda3std3__419piecewise_constructE - _ZN39_INTERNAL_7302595c_4_k_cu_91b3a1bc_31634cuda3std3__45__cpo3endE)
_ZN39_INTERNAL_7302595c_4_k_cu_91b3a1bc_31634cuda3std3__45__cpo3endE:
	.zero		1
	.type		_ZN39_INTERNAL_7302595c_4_k_cu_91b3a1bc_31634cuda3std3__419piecewise_constructE,@object
	.size		_ZN39_INTERNAL_7302595c_4_k_cu_91b3a1bc_31634cuda3std3__419piecewise_constructE,(_ZN39_INTERNAL_7302595c_4_k_cu_91b3a1bc_31634cuda3std3__45__cpo4cendE - _ZN39_INTERNAL_7302595c_4_k_cu_91b3a1bc_31634cuda3std3__419piecewise_constructE)
_ZN39_INTERNAL_7302595c_4_k_cu_91b3a1bc_31634cuda3std3__419piecewise_constructE:
	.zero		1
	.type		_ZN39_INTERNAL_7302595c_4_k_cu_91b3a1bc_31634cuda3std3__45__cpo4cendE,@object
	.size		_ZN39_INTERNAL_7302595c_4_k_cu_91b3a1bc_31634cuda3std3__45__cpo4cendE,(_ZN39_INTERNAL_7302595c_4_k_cu_91b3a1bc_31634cuda3std6ranges3__45__cpo4swapE - _ZN39_INTERNAL_7302595c_4_k_cu_91b3a1bc_31634cuda3std3__45__cpo4cendE)
_ZN39_INTERNAL_7302595c_4_k_cu_91b3a1bc_31634cuda3std3__45__cpo4cendE:
	.zero		1
	.type		_ZN39_INTERNAL_7302595c_4_k_cu_91b3a1bc_31634cuda3std6ranges3__45__cpo4swapE,@object
	.size		_ZN39_INTERNAL_7302595c_4_k_cu_91b3a1bc_31634cuda3std6ranges3__45__cpo4swapE,(.L_10 - _ZN39_INTERNAL_7302595c_4_k_cu_91b3a1bc_31634cuda3std6ranges3__45__cpo4swapE)
_ZN39_INTERNAL_7302595c_4_k_cu_91b3a1bc_31634cuda3std6ranges3__45__cpo4swapE:
	.zero		1
.L_10:


//--------------------- .nv.constant0._ZN7cutlass13device_kernelINS_4conv6kernel13ConvUniversalINS1_16ConvProblemShapeILNS1_8OperatorE1ELi2EEENS1_10collective14CollectiveConvINS1_47MainloopSm100TmaUmmaWarpSpecializedImplicitGemmILS5_1ELi9ELi2ELi1ELi2EN4cute5tupleIJNSA_1CILi2EEENSC_ILi1EEESE_EEEEENSB_IJNSC_ILi256EEENSC_ILi64EEENSB_IJNSC_ILi32EEEEEEEEENS_10tfloat32_tESM_NSA_8TiledMMAINSA_8MMA_AtomIJNSA_23SM100_MMA_TF32_2x1SM_SSISM_SM_fLi256ELi64ELNSA_4UMMA5MajorE0ELSR_1ELNSQ_7ScaleInE0ELSS_0EEEEEENSA_6LayoutINSB_IJSE_SE_SE_EEENSB_IJNSC_ILi0EEESX_SX_EEEEENSB_IJNSA_10UnderscoreES10_S10_EEEEENS7_6detail27Sm100ImplicitGemmTileTraitsINSA_25SM100_TMA_2SM_LOAD_IM2COLENSA_14ComposedLayoutINSA_7SwizzleILi3ELi4ELi3EEENSA_18smem_ptr_flag_bitsILi32EEENSV_INSB_IJNSC_ILi8EEESJ_EEENSB_IJSJ_SE_EEEEEEEvEENS14_INSA_18SM100_TMA_2SM_LOADENS16_INS17_ILi2ELi5ELi2EEES1A_NSV_INSB_IJSJ_NSC_ILi4EEEEEENSB_IJSE_SJ_EEEEEEEvEEEENS_8epilogue10collective18CollectiveEpilogueINS1Q_23Sm100TmaWarpSpecializedILi4ELi2ELi16ELb1ELb0EEEJNSB_IJNSC_ILi128EEESI_SK_EEENSB_IJNSV_IS1V_SE_EENSV_INSC_ILi16EEESE_EEEEESM_NSB_IJNSB_IJlllEEESE_SX_EEESM_S22_NS1Q_6fusion15FusionCallbacksIS1U_NS23_17LinearCombinationISM_fSM_fLNS_15FloatRoundStyleE2EEES1W_S20_JEEENSA_5SM1004TMEM4LOAD26SM100_TMEM_LOAD_32dp32b16xENSA_20SM90_TMA_LOAD_IM2COLENS16_INS17_ILi2ELi4ELi3EEES1A_NSV_INSB_IJS1B_S1Y_EEENSB_IJS1Y_SE_EEEEEEENSA_39AutoVectorizingCopyWithAssumedAlignmentILi128EEENSA_21SM90_TMA_STORE_IM2COLES2I_S2K_S2K_EEEvvEEEEvNT_6ParamsE --------------------------
	.section	.nv.constant0._ZN7cutlass13device_kernelINS_4conv6kernel13ConvUniversalINS1_16ConvProblemShapeILNS1_8OperatorE1ELi2EEENS1_10collective14CollectiveConvINS1_47MainloopSm100TmaUmmaWarpSpecializedImplicitGemmILS5_1ELi9ELi2ELi1ELi2EN4cute5tupleIJNSA_1CILi2EEENSC_ILi1EEESE_EEEEENSB_IJNSC_ILi256EEENSC_ILi64EEENSB_IJNSC_ILi32EEEEEEEEENS_10tfloat32_tESM_NSA_8TiledMMAINSA_8MMA_AtomIJNSA_23SM100_MMA_TF32_2x1SM_SSISM_SM_fLi256ELi64ELNSA_4UMMA5MajorE0ELSR_1ELNSQ_7ScaleInE0ELSS_0EEEEEENSA_6LayoutINSB_IJSE_SE_SE_EEENSB_IJNSC_ILi0EEESX_SX_EEEEENSB_IJNSA_10UnderscoreES10_S10_EEEEENS7_6detail27Sm100ImplicitGemmTileTraitsINSA_25SM100_TMA_2SM_LOAD_IM2COLENSA_14ComposedLayoutINSA_7SwizzleILi3ELi4ELi3EEENSA_18smem_ptr_flag_bitsILi32EEENSV_INSB_IJNSC_ILi8EEESJ_EEENSB_IJSJ_SE_EEEEEEEvEENS14_INSA_18SM100_TMA_2SM_LOADENS16_INS17_ILi2ELi5ELi2EEES1A_NSV_INSB_IJSJ_NSC_ILi4EEEEEENSB_IJSE_SJ_EEEEEEEvEEEENS_8epilogue10collective18CollectiveEpilogueINS1Q_23Sm100TmaWarpSpecializedILi4ELi2ELi16ELb1ELb0EEEJNSB_IJNSC_ILi128EEESI_SK_EEENSB_IJNSV_IS1V_SE_EENSV_INSC_ILi16EEESE_EEEEESM_NSB_IJNSB_IJlllEEESE_SX_EEESM_S22_NS1Q_6fusion15FusionCallbacksIS1U_NS23_17LinearCombinationISM_fSM_fLNS_15FloatRoundStyleE2EEES1W_S20_JEEENSA_5SM1004TMEM4LOAD26SM100_TMEM_LOAD_32dp32b16xENSA_20SM90_TMA_LOAD_IM2COLENS16_INS17_ILi2ELi4ELi3EEES1A_NSV_INSB_IJS1B_S1Y_EEENSB_IJS1Y_SE_EEEEEEENSA_39AutoVectorizingCopyWithAssumedAlignmentILi128EEENSA_21SM90_TMA_STORE_IM2COLES2I_S2K_S2K_EEEvvEEEEvNT_6ParamsE,"a",@progbits
	.sectionflags	@""
	.align	4
.nv.constant0._ZN7cutlass13device_kernelINS_4conv6kernel13ConvUniversalINS1_16ConvProblemShapeILNS1_8OperatorE1ELi2EEENS1_10collective14CollectiveConvINS1_47MainloopSm100TmaUmmaWarpSpecializedImplicitGemmILS5_1ELi9ELi2ELi1ELi2EN4cute5tupleIJNSA_1CILi2EEENSC_ILi1EEESE_EEEEENSB_IJNSC_ILi256EEENSC_ILi64EEENSB_IJNSC_ILi32EEEEEEEEENS_10tfloat32_tESM_NSA_8TiledMMAINSA_8MMA_AtomIJNSA_23SM100_MMA_TF32_2x1SM_SSISM_SM_fLi256ELi64ELNSA_4UMMA5MajorE0ELSR_1ELNSQ_7ScaleInE0ELSS_0EEEEEENSA_6LayoutINSB_IJSE_SE_SE_EEENSB_IJNSC_ILi0EEESX_SX_EEEEENSB_IJNSA_10UnderscoreES10_S10_EEEEENS7_6detail27Sm100ImplicitGemmTileTraitsINSA_25SM100_TMA_2SM_LOAD_IM2COLENSA_14ComposedLayoutINSA_7SwizzleILi3ELi4ELi3EEENSA_18smem_ptr_flag_bitsILi32EEENSV_INSB_IJNSC_ILi8EEESJ_EEENSB_IJSJ_SE_EEEEEEEvEENS14_INSA_18SM100_TMA_2SM_LOADENS16_INS17_ILi2ELi5ELi2EEES1A_NSV_INSB_IJSJ_NSC_ILi4EEEEEENSB_IJSE_SJ_EEEEEEEvEEEENS_8epilogue10collective18CollectiveEpilogueINS1Q_23Sm100TmaWarpSpecializedILi4ELi2ELi16ELb1ELb0EEEJNSB_IJNSC_ILi128EEESI_SK_EEENSB_IJNSV_IS1V_SE_EENSV_INSC_ILi16EEESE_EEEEESM_NSB_IJNSB_IJlllEEESE_SX_EEESM_S22_NS1Q_6fusion15FusionCallbacksIS1U_NS23_17LinearCombinationISM_fSM_fLNS_15FloatRoundStyleE2EEES1W_S20_JEEENSA_5SM1004TMEM4LOAD26SM100_TMEM_LOAD_32dp32b16xENSA_20SM90_TMA_LOAD_IM2COLENS16_INS17_ILi2ELi4ELi3EEES1A_NSV_INSB_IJS1B_S1Y_EEENSB_IJS1Y_SE_EEEEEEENSA_39AutoVectorizingCopyWithAssumedAlignmentILi128EEENSA_21SM90_TMA_STORE_IM2COLES2I_S2K_S2K_EEEvvEEEEvNT_6ParamsE:
	.zero		2944


//--------------------- SYMBOLS --------------------------

	.type		.nv.reservedSmem.offset0,@object
	.size		.nv.reservedSmem.offset0,0x4
	.type		.nv.reservedSmem.cap,@object
	.size		.nv.reservedSmem.cap,0x4
	.type		__assertfail,@function
